//
// Generated by NVIDIA NVVM Compiler
//
// Compiler Build ID: CL-36424714
// Cuda compilation tools, release 13.0, V13.0.88
// Based on NVVM 20.0.0
//

.version 9.0
.target sm_100
.address_size 64

	// .globl	_Z14convolutionRowPfS_ii
.const .align 4 .b8 d_Filter[65536];
.extern .shared .align 16 .b8 s_Input[];

.visible .entry _Z14convolutionRowPfS_ii(
	.param .u64 .ptr .align 1 _Z14convolutionRowPfS_ii_param_0,
	.param .u64 .ptr .align 1 _Z14convolutionRowPfS_ii_param_1,
	.param .u32 _Z14convolutionRowPfS_ii_param_2,
	.param .u32 _Z14convolutionRowPfS_ii_param_3
)
{
	.reg .pred 	%p<7>;
	.reg .b16 	%rs<3>;
	.reg .b32 	%r<65>;
	.reg .b32 	%f<103>;
	.reg .b64 	%rd<29>;

	ld.param.u64 	%rd4, [_Z14convolutionRowPfS_ii_param_0];
	ld.param.u64 	%rd3, [_Z14convolutionRowPfS_ii_param_1];
	ld.param.u32 	%r34, [_Z14convolutionRowPfS_ii_param_2];
	ld.param.u32 	%r35, [_Z14convolutionRowPfS_ii_param_3];
	cvta.to.global.u64 	%rd1, %rd4;
	mov.u32 	%r36, %ctaid.x;
	mov.u32 	%r37, %ntid.x;
	mul.lo.s32 	%r1, %r36, %r37;
	mov.u32 	%r2, %tid.x;
	add.s32 	%r3, %r1, %r2;
	add.s32 	%r4, %r3, %r34;
	mov.u32 	%r38, %ctaid.y;
	mov.u32 	%r39, %ntid.y;
	mov.u32 	%r40, %tid.y;
	mad.lo.s32 	%r41, %r38, %r39, %r40;
	add.s32 	%r5, %r41, %r34;
	shl.b32 	%r6, %r34, 1;
	add.s32 	%r7, %r35, %r6;
	setp.lt.s32 	%p1, %r34, 0;
	mov.f32 	%f98, 0f00000000;
	@%p1 bra 	$L__BB0_10;
	neg.s32 	%r59, %r34;
	mul.lo.s32 	%r9, %r7, %r5;
	add.s32 	%r10, %r9, %r4;
	setp.lt.u32 	%p2, %r6, 15;
	mov.f32 	%f98, 0f00000000;
	@%p2 bra 	$L__BB0_4;
	add.s32 	%r42, %r6, 1;
	and.b32  	%r43, %r42, -16;
	neg.s32 	%r57, %r43;
	add.s32 	%r55, %r3, %r9;
	mov.f32 	%f98, 0f00000000;
	mov.u64 	%rd8, d_Filter;
	mov.u32 	%r56, %r6;
$L__BB0_3:
	.pragma "nounroll";
	mul.wide.s32 	%rd5, %r55, 4;
	add.s64 	%rd6, %rd1, %rd5;
	ld.global.f32 	%f14, [%rd6];
	mul.wide.s32 	%rd7, %r56, 4;
	add.s64 	%rd9, %rd8, %rd7;
	ld.const.f32 	%f15, [%rd9];
	fma.rn.f32 	%f16, %f14, %f15, %f98;
	ld.global.f32 	%f17, [%rd6+4];
	ld.const.f32 	%f18, [%rd9+-4];
	fma.rn.f32 	%f19, %f17, %f18, %f16;
	ld.global.f32 	%f20, [%rd6+8];
	ld.const.f32 	%f21, [%rd9+-8];
	fma.rn.f32 	%f22, %f20, %f21, %f19;
	ld.global.f32 	%f23, [%rd6+12];
	ld.const.f32 	%f24, [%rd9+-12];
	fma.rn.f32 	%f25, %f23, %f24, %f22;
	ld.global.f32 	%f26, [%rd6+16];
	ld.const.f32 	%f27, [%rd9+-16];
	fma.rn.f32 	%f28, %f26, %f27, %f25;
	ld.global.f32 	%f29, [%rd6+20];
	ld.const.f32 	%f30, [%rd9+-20];
	fma.rn.f32 	%f31, %f29, %f30, %f28;
	ld.global.f32 	%f32, [%rd6+24];
	ld.const.f32 	%f33, [%rd9+-24];
	fma.rn.f32 	%f34, %f32, %f33, %f31;
	ld.global.f32 	%f35, [%rd6+28];
	ld.const.f32 	%f36, [%rd9+-28];
	fma.rn.f32 	%f37, %f35, %f36, %f34;
	ld.global.f32 	%f38, [%rd6+32];
	ld.const.f32 	%f39, [%rd9+-32];
	fma.rn.f32 	%f40, %f38, %f39, %f37;
	ld.global.f32 	%f41, [%rd6+36];
	ld.const.f32 	%f42, [%rd9+-36];
	fma.rn.f32 	%f43, %f41, %f42, %f40;
	ld.global.f32 	%f44, [%rd6+40];
	ld.const.f32 	%f45, [%rd9+-40];
	fma.rn.f32 	%f46, %f44, %f45, %f43;
	ld.global.f32 	%f47, [%rd6+44];
	ld.const.f32 	%f48, [%rd9+-44];
	fma.rn.f32 	%f49, %f47, %f48, %f46;
	ld.global.f32 	%f50, [%rd6+48];
	ld.const.f32 	%f51, [%rd9+-48];
	fma.rn.f32 	%f52, %f50, %f51, %f49;
	ld.global.f32 	%f53, [%rd6+52];
	ld.const.f32 	%f54, [%rd9+-52];
	fma.rn.f32 	%f55, %f53, %f54, %f52;
	ld.global.f32 	%f56, [%rd6+56];
	ld.const.f32 	%f57, [%rd9+-56];
	fma.rn.f32 	%f58, %f56, %f57, %f55;
	ld.global.f32 	%f59, [%rd6+60];
	ld.const.f32 	%f60, [%rd9+-60];
	fma.rn.f32 	%f98, %f59, %f60, %f58;
	add.s32 	%r59, %r59, 16;
	add.s32 	%r57, %r57, 16;
	add.s32 	%r56, %r56, -16;
	add.s32 	%r55, %r55, 16;
	setp.ne.s32 	%p3, %r57, 0;
	@%p3 bra 	$L__BB0_3;
$L__BB0_4:
	and.b32  	%r44, %r6, 14;
	setp.lt.u32 	%p4, %r44, 7;
	@%p4 bra 	$L__BB0_6;
	add.s32 	%r45, %r10, %r59;
	mul.wide.s32 	%rd10, %r45, 4;
	add.s64 	%rd11, %rd1, %rd10;
	ld.global.f32 	%f61, [%rd11];
	sub.s32 	%r46, %r34, %r59;
	mul.wide.s32 	%rd12, %r46, 4;
	mov.u64 	%rd13, d_Filter;
	add.s64 	%rd14, %rd13, %rd12;
	ld.const.f32 	%f62, [%rd14];
	fma.rn.f32 	%f63, %f61, %f62, %f98;
	ld.global.f32 	%f64, [%rd11+4];
	ld.const.f32 	%f65, [%rd14+-4];
	fma.rn.f32 	%f66, %f64, %f65, %f63;
	ld.global.f32 	%f67, [%rd11+8];
	ld.const.f32 	%f68, [%rd14+-8];
	fma.rn.f32 	%f69, %f67, %f68, %f66;
	ld.global.f32 	%f70, [%rd11+12];
	ld.const.f32 	%f71, [%rd14+-12];
	fma.rn.f32 	%f72, %f70, %f71, %f69;
	ld.global.f32 	%f73, [%rd11+16];
	ld.const.f32 	%f74, [%rd14+-16];
	fma.rn.f32 	%f75, %f73, %f74, %f72;
	ld.global.f32 	%f76, [%rd11+20];
	ld.const.f32 	%f77, [%rd14+-20];
	fma.rn.f32 	%f78, %f76, %f77, %f75;
	ld.global.f32 	%f79, [%rd11+24];
	ld.const.f32 	%f80, [%rd14+-24];
	fma.rn.f32 	%f81, %f79, %f80, %f78;
	ld.global.f32 	%f82, [%rd11+28];
	ld.const.f32 	%f83, [%rd14+-28];
	fma.rn.f32 	%f98, %f82, %f83, %f81;
	add.s32 	%r59, %r59, 8;
$L__BB0_6:
	and.b32  	%r47, %r6, 6;
	setp.lt.u32 	%p5, %r47, 3;
	@%p5 bra 	$L__BB0_8;
	add.s32 	%r48, %r10, %r59;
	mul.wide.s32 	%rd15, %r48, 4;
	add.s64 	%rd16, %rd1, %rd15;
	ld.global.f32 	%f84, [%rd16];
	sub.s32 	%r49, %r34, %r59;
	mul.wide.s32 	%rd17, %r49, 4;
	mov.u64 	%rd18, d_Filter;
	add.s64 	%rd19, %rd18, %rd17;
	ld.const.f32 	%f85, [%rd19];
	fma.rn.f32 	%f86, %f84, %f85, %f98;
	ld.global.f32 	%f87, [%rd16+4];
	ld.const.f32 	%f88, [%rd19+-4];
	fma.rn.f32 	%f89, %f87, %f88, %f86;
	ld.global.f32 	%f90, [%rd16+8];
	ld.const.f32 	%f91, [%rd19+-8];
	fma.rn.f32 	%f92, %f90, %f91, %f89;
	ld.global.f32 	%f93, [%rd16+12];
	ld.const.f32 	%f94, [%rd19+-12];
	fma.rn.f32 	%f98, %f93, %f94, %f92;
	add.s32 	%r59, %r59, 4;
$L__BB0_8:
	mul.wide.s32 	%rd20, %r34, 4;
	mov.u64 	%rd21, d_Filter;
	add.s64 	%rd2, %rd21, %rd20;
	add.s32 	%r50, %r2, %r59;
	add.s32 	%r51, %r50, %r34;
	add.s32 	%r52, %r51, %r1;
	add.s32 	%r63, %r52, %r9;
	cvt.u16.u32 	%rs1, %r34;
	and.b16  	%rs2, %rs1, 1;
	mul.wide.u16 	%r53, %rs2, 2;
	neg.s32 	%r62, %r53;
$L__BB0_9:
	.pragma "nounroll";
	mul.wide.s32 	%rd22, %r59, 4;
	sub.s64 	%rd23, %rd2, %rd22;
	mul.wide.s32 	%rd24, %r63, 4;
	add.s64 	%rd25, %rd1, %rd24;
	ld.global.f32 	%f95, [%rd25];
	ld.const.f32 	%f96, [%rd23];
	fma.rn.f32 	%f98, %f95, %f96, %f98;
	add.s32 	%r59, %r59, 1;
	add.s32 	%r63, %r63, 1;
	add.s32 	%r62, %r62, 1;
	setp.ne.s32 	%p6, %r62, 1;
	@%p6 bra 	$L__BB0_9;
$L__BB0_10:
	cvta.to.global.u64 	%rd26, %rd3;
	mad.lo.s32 	%r54, %r7, %r5, %r4;
	mul.wide.s32 	%rd27, %r54, 4;
	add.s64 	%rd28, %rd26, %rd27;
	st.global.f32 	[%rd28], %f98;
	ret;

}
	// .globl	_Z17convolutionColumnPfS_iii
.visible .entry _Z17convolutionColumnPfS_iii(
	.param .u64 .ptr .align 1 _Z17convolutionColumnPfS_iii_param_0,
	.param .u64 .ptr .align 1 _Z17convolutionColumnPfS_iii_param_1,
	.param .u32 _Z17convolutionColumnPfS_iii_param_2,
	.param .u32 _Z17convolutionColumnPfS_iii_param_3,
	.param .u32 _Z17convolutionColumnPfS_iii_param_4
)
{
	.reg .pred 	%p<7>;
	.reg .b32 	%r<58>;
	.reg .b32 	%f<56>;
	.reg .b64 	%rd<41>;

	ld.param.u64 	%rd4, [_Z17convolutionColumnPfS_iii_param_0];
	ld.param.u64 	%rd3, [_Z17convolutionColumnPfS_iii_param_1];
	ld.param.u32 	%r25, [_Z17convolutionColumnPfS_iii_param_2];
	ld.param.u32 	%r26, [_Z17convolutionColumnPfS_iii_param_3];
	cvta.to.global.u64 	%rd1, %rd4;
	mov.u32 	%r27, %ctaid.x;
	mov.u32 	%r28, %ntid.x;
	mul.lo.s32 	%r1, %r27, %r28;
	mov.u32 	%r2, %tid.x;
	add.s32 	%r29, %r1, %r2;
	add.s32 	%r3, %r29, %r25;
	mov.u32 	%r30, %ctaid.y;
	mov.u32 	%r31, %ntid.y;
	mov.u32 	%r32, %tid.y;
	mad.lo.s32 	%r4, %r30, %r31, %r32;
	add.s32 	%r5, %r4, %r25;
	shl.b32 	%r6, %r25, 1;
	add.s32 	%r7, %r26, %r6;
	setp.lt.s32 	%p1, %r25, 0;
	@%p1 bra 	$L__BB1_9;
	cvta.to.global.u64 	%rd5, %rd3;
	neg.s32 	%r55, %r25;
	mad.lo.s32 	%r33, %r7, %r5, %r3;
	mul.wide.s32 	%rd6, %r33, 4;
	add.s64 	%rd2, %rd5, %rd6;
	setp.lt.u32 	%p2, %r6, 7;
	mov.f32 	%f53, 0f00000000;
	@%p2 bra 	$L__BB1_4;
	add.s32 	%r34, %r6, 1;
	and.b32  	%r35, %r34, -8;
	neg.s32 	%r53, %r35;
	add.s32 	%r36, %r2, %r25;
	add.s32 	%r37, %r36, %r1;
	mad.lo.s32 	%r51, %r4, %r7, %r37;
	shl.b32 	%r38, %r25, 4;
	shl.b32 	%r39, %r26, 3;
	add.s32 	%r11, %r38, %r39;
	mov.f32 	%f53, 0f00000000;
	mov.u64 	%rd10, d_Filter;
	mul.wide.s32 	%rd12, %r7, 4;
	mov.u32 	%r52, %r6;
$L__BB1_3:
	.pragma "nounroll";
	mul.wide.s32 	%rd7, %r51, 4;
	add.s64 	%rd8, %rd1, %rd7;
	ld.global.f32 	%f10, [%rd8];
	mul.wide.s32 	%rd9, %r52, 4;
	add.s64 	%rd11, %rd10, %rd9;
	ld.const.f32 	%f11, [%rd11];
	fma.rn.f32 	%f12, %f10, %f11, %f53;
	st.global.f32 	[%rd2], %f12;
	add.s64 	%rd13, %rd8, %rd12;
	ld.global.f32 	%f13, [%rd13];
	ld.const.f32 	%f14, [%rd11+-4];
	fma.rn.f32 	%f15, %f13, %f14, %f12;
	st.global.f32 	[%rd2], %f15;
	add.s64 	%rd14, %rd13, %rd12;
	ld.global.f32 	%f16, [%rd14];
	ld.const.f32 	%f17, [%rd11+-8];
	fma.rn.f32 	%f18, %f16, %f17, %f15;
	st.global.f32 	[%rd2], %f18;
	add.s64 	%rd15, %rd14, %rd12;
	ld.global.f32 	%f19, [%rd15];
	ld.const.f32 	%f20, [%rd11+-12];
	fma.rn.f32 	%f21, %f19, %f20, %f18;
	st.global.f32 	[%rd2], %f21;
	add.s64 	%rd16, %rd15, %rd12;
	ld.global.f32 	%f22, [%rd16];
	ld.const.f32 	%f23, [%rd11+-16];
	fma.rn.f32 	%f24, %f22, %f23, %f21;
	st.global.f32 	[%rd2], %f24;
	add.s64 	%rd17, %rd16, %rd12;
	ld.global.f32 	%f25, [%rd17];
	ld.const.f32 	%f26, [%rd11+-20];
	fma.rn.f32 	%f27, %f25, %f26, %f24;
	st.global.f32 	[%rd2], %f27;
	add.s64 	%rd18, %rd17, %rd12;
	ld.global.f32 	%f28, [%rd18];
	ld.const.f32 	%f29, [%rd11+-24];
	fma.rn.f32 	%f30, %f28, %f29, %f27;
	st.global.f32 	[%rd2], %f30;
	add.s64 	%rd19, %rd18, %rd12;
	ld.global.f32 	%f31, [%rd19];
	ld.const.f32 	%f32, [%rd11+-28];
	fma.rn.f32 	%f53, %f31, %f32, %f30;
	st.global.f32 	[%rd2], %f53;
	add.s32 	%r55, %r55, 8;
	add.s32 	%r53, %r53, 8;
	add.s32 	%r52, %r52, -8;
	add.s32 	%r51, %r51, %r11;
	setp.ne.s32 	%p3, %r53, 0;
	@%p3 bra 	$L__BB1_3;
$L__BB1_4:
	and.b32  	%r40, %r6, 6;
	setp.lt.u32 	%p4, %r40, 3;
	@%p4 bra 	$L__BB1_6;
	add.s32 	%r41, %r55, %r5;
	mad.lo.s32 	%r42, %r41, %r7, %r3;
	mul.wide.s32 	%rd20, %r42, 4;
	add.s64 	%rd21, %rd1, %rd20;
	ld.global.f32 	%f33, [%rd21];
	sub.s32 	%r43, %r25, %r55;
	mul.wide.s32 	%rd22, %r43, 4;
	mov.u64 	%rd23, d_Filter;
	add.s64 	%rd24, %rd23, %rd22;
	ld.const.f32 	%f34, [%rd24];
	fma.rn.f32 	%f35, %f33, %f34, %f53;
	st.global.f32 	[%rd2], %f35;
	mul.wide.s32 	%rd25, %r7, 4;
	add.s64 	%rd26, %rd21, %rd25;
	ld.global.f32 	%f36, [%rd26];
	ld.const.f32 	%f37, [%rd24+-4];
	fma.rn.f32 	%f38, %f36, %f37, %f35;
	st.global.f32 	[%rd2], %f38;
	add.s64 	%rd27, %rd26, %rd25;
	ld.global.f32 	%f39, [%rd27];
	ld.const.f32 	%f40, [%rd24+-8];
	fma.rn.f32 	%f41, %f39, %f40, %f38;
	st.global.f32 	[%rd2], %f41;
	add.s64 	%rd28, %rd27, %rd25;
	ld.global.f32 	%f42, [%rd28];
	ld.const.f32 	%f43, [%rd24+-12];
	fma.rn.f32 	%f53, %f42, %f43, %f41;
	st.global.f32 	[%rd2], %f53;
	add.s32 	%r55, %r55, 4;
$L__BB1_6:
	and.b32  	%r44, %r25, 1;
	setp.eq.b32 	%p5, %r44, 1;
	not.pred 	%p6, %p5;
	@%p6 bra 	$L__BB1_8;
	add.s32 	%r45, %r55, %r5;
	mad.lo.s32 	%r46, %r45, %r7, %r3;
	mul.wide.s32 	%rd29, %r46, 4;
	add.s64 	%rd30, %rd1, %rd29;
	ld.global.f32 	%f44, [%rd30];
	sub.s32 	%r47, %r25, %r55;
	mul.wide.s32 	%rd31, %r47, 4;
	mov.u64 	%rd32, d_Filter;
	add.s64 	%rd33, %rd32, %rd31;
	ld.const.f32 	%f45, [%rd33];
	fma.rn.f32 	%f46, %f44, %f45, %f53;
	st.global.f32 	[%rd2], %f46;
	mul.wide.s32 	%rd34, %r7, 4;
	add.s64 	%rd35, %rd30, %rd34;
	ld.global.f32 	%f47, [%rd35];
	ld.const.f32 	%f48, [%rd33+-4];
	fma.rn.f32 	%f53, %f47, %f48, %f46;
	st.global.f32 	[%rd2], %f53;
	add.s32 	%r55, %r55, 2;
$L__BB1_8:
	add.s32 	%r48, %r55, %r5;
	mad.lo.s32 	%r49, %r48, %r7, %r3;
	mul.wide.s32 	%rd36, %r49, 4;
	add.s64 	%rd37, %rd1, %rd36;
	ld.global.f32 	%f49, [%rd37];
	sub.s32 	%r50, %r25, %r55;
	mul.wide.s32 	%rd38, %r50, 4;
	mov.u64 	%rd39, d_Filter;
	add.s64 	%rd40, %rd39, %rd38;
	ld.const.f32 	%f50, [%rd40];
	fma.rn.f32 	%f51, %f49, %f50, %f53;
	st.global.f32 	[%rd2], %f51;
$L__BB1_9:
	ret;

}
	// .globl	_Z23convolutionRowSharedMemPfS_iii
.visible .entry _Z23convolutionRowSharedMemPfS_iii(
	.param .u64 .ptr .align 1 _Z23convolutionRowSharedMemPfS_iii_param_0,
	.param .u64 .ptr .align 1 _Z23convolutionRowSharedMemPfS_iii_param_1,
	.param .u32 _Z23convolutionRowSharedMemPfS_iii_param_2,
	.param .u32 _Z23convolutionRowSharedMemPfS_iii_param_3,
	.param .u32 _Z23convolutionRowSharedMemPfS_iii_param_4
)
{
	.reg .pred 	%p<16>;
	.reg .b32 	%r<157>;
	.reg .b32 	%f<88>;
	.reg .b64 	%rd<77>;

	ld.param.u64 	%rd3, [_Z23convolutionRowSharedMemPfS_iii_param_0];
	ld.param.u64 	%rd2, [_Z23convolutionRowSharedMemPfS_iii_param_1];
	ld.param.u32 	%r54, [_Z23convolutionRowSharedMemPfS_iii_param_2];
	ld.param.u32 	%r56, [_Z23convolutionRowSharedMemPfS_iii_param_3];
	ld.param.u32 	%r55, [_Z23convolutionRowSharedMemPfS_iii_param_4];
	cvta.to.global.u64 	%rd1, %rd3;
	mov.u32 	%r1, %tid.x;
	add.s32 	%r2, %r54, %r1;
	mov.u32 	%r57, %ctaid.x;
	mov.u32 	%r58, %ntid.x;
	mul.lo.s32 	%r3, %r57, %r58;
	mov.u32 	%r59, %ctaid.y;
	mov.u32 	%r60, %ntid.y;
	mov.u32 	%r4, %tid.y;
	mad.lo.s32 	%r61, %r59, %r60, %r4;
	add.s32 	%r5, %r61, %r54;
	shl.b32 	%r6, %r54, 1;
	add.s32 	%r7, %r56, %r6;
	shr.s32 	%r62, %r55, 31;
	shr.u32 	%r63, %r62, 27;
	add.s32 	%r64, %r55, %r63;
	shr.s32 	%r8, %r64, 5;
	setp.lt.s32 	%p1, %r55, 32;
	@%p1 bra 	$L__BB2_13;
	mul.lo.s32 	%r9, %r7, %r5;
	add.s32 	%r66, %r3, %r1;
	mul.lo.s32 	%r10, %r8, %r66;
	add.s32 	%r67, %r10, %r9;
	shr.u32 	%r68, %r55, 5;
	sub.s32 	%r69, 1, %r68;
	mul.lo.s32 	%r11, %r69, %r3;
	add.s32 	%r12, %r67, %r11;
	mul.lo.s32 	%r13, %r55, %r4;
	mul.lo.s32 	%r14, %r8, %r1;
	add.s32 	%r15, %r14, %r13;
	add.s32 	%r70, %r8, -1;
	and.b32  	%r16, %r8, 15;
	setp.lt.u32 	%p2, %r70, 15;
	mov.b32 	%r145, 0;
	@%p2 bra 	$L__BB2_4;
	and.b32  	%r145, %r8, 67108848;
	mov.b32 	%r143, 0;
$L__BB2_3:
	.pragma "nounroll";
	add.s32 	%r72, %r12, %r143;
	mul.wide.u32 	%rd4, %r72, 4;
	add.s64 	%rd5, %rd1, %rd4;
	ld.global.f32 	%f10, [%rd5];
	add.s32 	%r73, %r15, %r143;
	shl.b32 	%r74, %r73, 2;
	mov.u32 	%r75, s_Input;
	add.s32 	%r76, %r75, %r74;
	st.shared.f32 	[%r76], %f10;
	add.s32 	%r77, %r72, 1;
	mul.wide.u32 	%rd6, %r77, 4;
	add.s64 	%rd7, %rd1, %rd6;
	ld.global.f32 	%f11, [%rd7];
	st.shared.f32 	[%r76+4], %f11;
	add.s32 	%r78, %r72, 2;
	mul.wide.u32 	%rd8, %r78, 4;
	add.s64 	%rd9, %rd1, %rd8;
	ld.global.f32 	%f12, [%rd9];
	st.shared.f32 	[%r76+8], %f12;
	add.s32 	%r79, %r72, 3;
	mul.wide.u32 	%rd10, %r79, 4;
	add.s64 	%rd11, %rd1, %rd10;
	ld.global.f32 	%f13, [%rd11];
	st.shared.f32 	[%r76+12], %f13;
	add.s32 	%r80, %r72, 4;
	mul.wide.u32 	%rd12, %r80, 4;
	add.s64 	%rd13, %rd1, %rd12;
	ld.global.f32 	%f14, [%rd13];
	st.shared.f32 	[%r76+16], %f14;
	add.s32 	%r81, %r72, 5;
	mul.wide.u32 	%rd14, %r81, 4;
	add.s64 	%rd15, %rd1, %rd14;
	ld.global.f32 	%f15, [%rd15];
	st.shared.f32 	[%r76+20], %f15;
	add.s32 	%r82, %r72, 6;
	mul.wide.u32 	%rd16, %r82, 4;
	add.s64 	%rd17, %rd1, %rd16;
	ld.global.f32 	%f16, [%rd17];
	st.shared.f32 	[%r76+24], %f16;
	add.s32 	%r83, %r72, 7;
	mul.wide.u32 	%rd18, %r83, 4;
	add.s64 	%rd19, %rd1, %rd18;
	ld.global.f32 	%f17, [%rd19];
	st.shared.f32 	[%r76+28], %f17;
	add.s32 	%r84, %r72, 8;
	mul.wide.u32 	%rd20, %r84, 4;
	add.s64 	%rd21, %rd1, %rd20;
	ld.global.f32 	%f18, [%rd21];
	st.shared.f32 	[%r76+32], %f18;
	add.s32 	%r85, %r72, 9;
	mul.wide.u32 	%rd22, %r85, 4;
	add.s64 	%rd23, %rd1, %rd22;
	ld.global.f32 	%f19, [%rd23];
	st.shared.f32 	[%r76+36], %f19;
	add.s32 	%r86, %r72, 10;
	mul.wide.u32 	%rd24, %r86, 4;
	add.s64 	%rd25, %rd1, %rd24;
	ld.global.f32 	%f20, [%rd25];
	st.shared.f32 	[%r76+40], %f20;
	add.s32 	%r87, %r72, 11;
	mul.wide.u32 	%rd26, %r87, 4;
	add.s64 	%rd27, %rd1, %rd26;
	ld.global.f32 	%f21, [%rd27];
	st.shared.f32 	[%r76+44], %f21;
	add.s32 	%r88, %r72, 12;
	mul.wide.u32 	%rd28, %r88, 4;
	add.s64 	%rd29, %rd1, %rd28;
	ld.global.f32 	%f22, [%rd29];
	st.shared.f32 	[%r76+48], %f22;
	add.s32 	%r89, %r72, 13;
	mul.wide.u32 	%rd30, %r89, 4;
	add.s64 	%rd31, %rd1, %rd30;
	ld.global.f32 	%f23, [%rd31];
	st.shared.f32 	[%r76+52], %f23;
	add.s32 	%r90, %r72, 14;
	mul.wide.u32 	%rd32, %r90, 4;
	add.s64 	%rd33, %rd1, %rd32;
	ld.global.f32 	%f24, [%rd33];
	st.shared.f32 	[%r76+56], %f24;
	add.s32 	%r91, %r72, 15;
	mul.wide.u32 	%rd34, %r91, 4;
	add.s64 	%rd35, %rd1, %rd34;
	ld.global.f32 	%f25, [%rd35];
	st.shared.f32 	[%r76+60], %f25;
	add.s32 	%r143, %r143, 16;
	setp.ne.s32 	%p3, %r143, %r145;
	@%p3 bra 	$L__BB2_3;
$L__BB2_4:
	setp.eq.s32 	%p4, %r16, 0;
	@%p4 bra 	$L__BB2_13;
	and.b32  	%r21, %r8, 7;
	setp.lt.u32 	%p5, %r16, 8;
	@%p5 bra 	$L__BB2_7;
	add.s32 	%r92, %r12, %r145;
	mul.wide.u32 	%rd36, %r92, 4;
	add.s64 	%rd37, %rd1, %rd36;
	ld.global.f32 	%f26, [%rd37];
	add.s32 	%r93, %r15, %r145;
	shl.b32 	%r94, %r93, 2;
	mov.u32 	%r95, s_Input;
	add.s32 	%r96, %r95, %r94;
	st.shared.f32 	[%r96], %f26;
	add.s32 	%r97, %r92, 1;
	mul.wide.u32 	%rd38, %r97, 4;
	add.s64 	%rd39, %rd1, %rd38;
	ld.global.f32 	%f27, [%rd39];
	st.shared.f32 	[%r96+4], %f27;
	add.s32 	%r98, %r92, 2;
	mul.wide.u32 	%rd40, %r98, 4;
	add.s64 	%rd41, %rd1, %rd40;
	ld.global.f32 	%f28, [%rd41];
	st.shared.f32 	[%r96+8], %f28;
	add.s32 	%r99, %r92, 3;
	mul.wide.u32 	%rd42, %r99, 4;
	add.s64 	%rd43, %rd1, %rd42;
	ld.global.f32 	%f29, [%rd43];
	st.shared.f32 	[%r96+12], %f29;
	add.s32 	%r100, %r92, 4;
	mul.wide.u32 	%rd44, %r100, 4;
	add.s64 	%rd45, %rd1, %rd44;
	ld.global.f32 	%f30, [%rd45];
	st.shared.f32 	[%r96+16], %f30;
	add.s32 	%r101, %r92, 5;
	mul.wide.u32 	%rd46, %r101, 4;
	add.s64 	%rd47, %rd1, %rd46;
	ld.global.f32 	%f31, [%rd47];
	st.shared.f32 	[%r96+20], %f31;
	add.s32 	%r102, %r92, 6;
	mul.wide.u32 	%rd48, %r102, 4;
	add.s64 	%rd49, %rd1, %rd48;
	ld.global.f32 	%f32, [%rd49];
	st.shared.f32 	[%r96+24], %f32;
	add.s32 	%r103, %r92, 7;
	mul.wide.u32 	%rd50, %r103, 4;
	add.s64 	%rd51, %rd1, %rd50;
	ld.global.f32 	%f33, [%rd51];
	st.shared.f32 	[%r96+28], %f33;
	add.s32 	%r145, %r145, 8;
$L__BB2_7:
	setp.eq.s32 	%p6, %r21, 0;
	@%p6 bra 	$L__BB2_13;
	and.b32  	%r24, %r8, 3;
	setp.lt.u32 	%p7, %r21, 4;
	@%p7 bra 	$L__BB2_10;
	add.s32 	%r104, %r12, %r145;
	mul.wide.u32 	%rd52, %r104, 4;
	add.s64 	%rd53, %rd1, %rd52;
	ld.global.f32 	%f34, [%rd53];
	add.s32 	%r105, %r15, %r145;
	shl.b32 	%r106, %r105, 2;
	mov.u32 	%r107, s_Input;
	add.s32 	%r108, %r107, %r106;
	st.shared.f32 	[%r108], %f34;
	add.s32 	%r109, %r104, 1;
	mul.wide.u32 	%rd54, %r109, 4;
	add.s64 	%rd55, %rd1, %rd54;
	ld.global.f32 	%f35, [%rd55];
	st.shared.f32 	[%r108+4], %f35;
	add.s32 	%r110, %r104, 2;
	mul.wide.u32 	%rd56, %r110, 4;
	add.s64 	%rd57, %rd1, %rd56;
	ld.global.f32 	%f36, [%rd57];
	st.shared.f32 	[%r108+8], %f36;
	add.s32 	%r111, %r104, 3;
	mul.wide.u32 	%rd58, %r111, 4;
	add.s64 	%rd59, %rd1, %rd58;
	ld.global.f32 	%f37, [%rd59];
	st.shared.f32 	[%r108+12], %f37;
	add.s32 	%r145, %r145, 4;
$L__BB2_10:
	setp.eq.s32 	%p8, %r24, 0;
	@%p8 bra 	$L__BB2_13;
	add.s32 	%r112, %r145, %r14;
	add.s32 	%r113, %r112, %r13;
	shl.b32 	%r114, %r113, 2;
	mov.u32 	%r115, s_Input;
	add.s32 	%r149, %r115, %r114;
	add.s32 	%r116, %r145, %r11;
	add.s32 	%r117, %r116, %r10;
	add.s32 	%r148, %r117, %r9;
	neg.s32 	%r147, %r24;
$L__BB2_12:
	.pragma "nounroll";
	mul.wide.u32 	%rd60, %r148, 4;
	add.s64 	%rd61, %rd1, %rd60;
	ld.global.f32 	%f38, [%rd61];
	st.shared.f32 	[%r149], %f38;
	add.s32 	%r149, %r149, 4;
	add.s32 	%r148, %r148, 1;
	add.s32 	%r147, %r147, 1;
	setp.ne.s32 	%p9, %r147, 0;
	@%p9 bra 	$L__BB2_12;
$L__BB2_13:
	bar.sync 	0;
	setp.lt.s32 	%p10, %r54, 0;
	mov.f32 	%f87, 0f00000000;
	@%p10 bra 	$L__BB2_22;
	neg.s32 	%r154, %r54;
	mul.lo.s32 	%r37, %r55, %r4;
	add.s32 	%r38, %r2, %r37;
	setp.lt.u32 	%p11, %r6, 7;
	mov.f32 	%f84, 0f00000000;
	@%p11 bra 	$L__BB2_17;
	add.s32 	%r118, %r6, 1;
	and.b32  	%r119, %r118, -8;
	neg.s32 	%r152, %r119;
	add.s32 	%r120, %r1, %r37;
	shl.b32 	%r121, %r120, 2;
	mov.u32 	%r122, s_Input;
	add.s32 	%r123, %r121, %r122;
	add.s32 	%r150, %r123, 16;
	mov.f32 	%f84, 0f00000000;
	mov.u64 	%rd63, d_Filter;
	mov.u32 	%r151, %r6;
$L__BB2_16:
	.pragma "nounroll";
	ld.shared.f32 	%f42, [%r150+-16];
	mul.wide.s32 	%rd62, %r151, 4;
	add.s64 	%rd64, %rd63, %rd62;
	ld.const.f32 	%f43, [%rd64];
	fma.rn.f32 	%f44, %f42, %f43, %f84;
	ld.shared.f32 	%f45, [%r150+-12];
	ld.const.f32 	%f46, [%rd64+-4];
	fma.rn.f32 	%f47, %f45, %f46, %f44;
	ld.shared.f32 	%f48, [%r150+-8];
	ld.const.f32 	%f49, [%rd64+-8];
	fma.rn.f32 	%f50, %f48, %f49, %f47;
	ld.shared.f32 	%f51, [%r150+-4];
	ld.const.f32 	%f52, [%rd64+-12];
	fma.rn.f32 	%f53, %f51, %f52, %f50;
	ld.shared.f32 	%f54, [%r150];
	ld.const.f32 	%f55, [%rd64+-16];
	fma.rn.f32 	%f56, %f54, %f55, %f53;
	ld.shared.f32 	%f57, [%r150+4];
	ld.const.f32 	%f58, [%rd64+-20];
	fma.rn.f32 	%f59, %f57, %f58, %f56;
	ld.shared.f32 	%f60, [%r150+8];
	ld.const.f32 	%f61, [%rd64+-24];
	fma.rn.f32 	%f62, %f60, %f61, %f59;
	ld.shared.f32 	%f63, [%r150+12];
	ld.const.f32 	%f64, [%rd64+-28];
	fma.rn.f32 	%f84, %f63, %f64, %f62;
	add.s32 	%r154, %r154, 8;
	add.s32 	%r152, %r152, 8;
	add.s32 	%r151, %r151, -8;
	add.s32 	%r150, %r150, 32;
	setp.ne.s32 	%p12, %r152, 0;
	@%p12 bra 	$L__BB2_16;
$L__BB2_17:
	and.b32  	%r124, %r6, 6;
	setp.lt.u32 	%p13, %r124, 3;
	@%p13 bra 	$L__BB2_19;
	add.s32 	%r125, %r38, %r154;
	shl.b32 	%r126, %r125, 2;
	mov.u32 	%r127, s_Input;
	add.s32 	%r128, %r127, %r126;
	ld.shared.f32 	%f65, [%r128];
	sub.s32 	%r129, %r54, %r154;
	mul.wide.s32 	%rd65, %r129, 4;
	mov.u64 	%rd66, d_Filter;
	add.s64 	%rd67, %rd66, %rd65;
	ld.const.f32 	%f66, [%rd67];
	fma.rn.f32 	%f67, %f65, %f66, %f84;
	ld.shared.f32 	%f68, [%r128+4];
	ld.const.f32 	%f69, [%rd67+-4];
	fma.rn.f32 	%f70, %f68, %f69, %f67;
	ld.shared.f32 	%f71, [%r128+8];
	ld.const.f32 	%f72, [%rd67+-8];
	fma.rn.f32 	%f73, %f71, %f72, %f70;
	ld.shared.f32 	%f74, [%r128+12];
	ld.const.f32 	%f75, [%rd67+-12];
	fma.rn.f32 	%f84, %f74, %f75, %f73;
	add.s32 	%r154, %r154, 4;
$L__BB2_19:
	and.b32  	%r130, %r54, 1;
	setp.eq.b32 	%p14, %r130, 1;
	not.pred 	%p15, %p14;
	@%p15 bra 	$L__BB2_21;
	add.s32 	%r131, %r38, %r154;
	shl.b32 	%r132, %r131, 2;
	mov.u32 	%r133, s_Input;
	add.s32 	%r134, %r133, %r132;
	ld.shared.f32 	%f76, [%r134];
	sub.s32 	%r135, %r54, %r154;
	mul.wide.s32 	%rd68, %r135, 4;
	mov.u64 	%rd69, d_Filter;
	add.s64 	%rd70, %rd69, %rd68;
	ld.const.f32 	%f77, [%rd70];
	fma.rn.f32 	%f78, %f76, %f77, %f84;
	ld.shared.f32 	%f79, [%r134+4];
	ld.const.f32 	%f80, [%rd70+-4];
	fma.rn.f32 	%f84, %f79, %f80, %f78;
	add.s32 	%r154, %r154, 2;
$L__BB2_21:
	add.s32 	%r136, %r38, %r154;
	shl.b32 	%r137, %r136, 2;
	mov.u32 	%r138, s_Input;
	add.s32 	%r139, %r138, %r137;
	ld.shared.f32 	%f81, [%r139];
	sub.s32 	%r140, %r54, %r154;
	mul.wide.s32 	%rd71, %r140, 4;
	mov.u64 	%rd72, d_Filter;
	add.s64 	%rd73, %rd72, %rd71;
	ld.const.f32 	%f82, [%rd73];
	fma.rn.f32 	%f87, %f81, %f82, %f84;
$L__BB2_22:
	cvta.to.global.u64 	%rd74, %rd2;
	add.s32 	%r141, %r2, %r3;
	mad.lo.s32 	%r142, %r7, %r5, %r141;
	mul.wide.s32 	%rd75, %r142, 4;
	add.s64 	%rd76, %rd74, %rd75;
	st.global.f32 	[%rd76], %f87;
	ret;

}
	// .globl	_Z26convolutionColumnSharedMemPfS_iiii
.visible .entry _Z26convolutionColumnSharedMemPfS_iiii(
	.param .u64 .ptr .align 1 _Z26convolutionColumnSharedMemPfS_iiii_param_0,
	.param .u64 .ptr .align 1 _Z26convolutionColumnSharedMemPfS_iiii_param_1,
	.param .u32 _Z26convolutionColumnSharedMemPfS_iiii_param_2,
	.param .u32 _Z26convolutionColumnSharedMemPfS_iiii_param_3,
	.param .u32 _Z26convolutionColumnSharedMemPfS_iiii_param_4,
	.param .u32 _Z26convolutionColumnSharedMemPfS_iiii_param_5
)
{
	.reg .pred 	%p<16>;
	.reg .b32 	%r<187>;
	.reg .b32 	%f<74>;
	.reg .b64 	%rd<49>;

	ld.param.u64 	%rd3, [_Z26convolutionColumnSharedMemPfS_iiii_param_0];
	ld.param.u64 	%rd2, [_Z26convolutionColumnSharedMemPfS_iiii_param_1];
	ld.param.u32 	%r68, [_Z26convolutionColumnSharedMemPfS_iiii_param_2];
	ld.param.u32 	%r69, [_Z26convolutionColumnSharedMemPfS_iiii_param_3];
	ld.param.u32 	%r70, [_Z26convolutionColumnSharedMemPfS_iiii_param_5];
	cvta.to.global.u64 	%rd1, %rd3;
	mov.u32 	%r1, %tid.y;
	add.s32 	%r2, %r68, %r1;
	mov.u32 	%r71, %ctaid.x;
	mov.u32 	%r72, %ntid.x;
	mul.lo.s32 	%r3, %r71, %r72;
	mov.u32 	%r4, %tid.x;
	add.s32 	%r5, %r3, %r4;
	add.s32 	%r6, %r5, %r68;
	mov.u32 	%r73, %ctaid.y;
	mov.u32 	%r74, %ntid.y;
	mul.lo.s32 	%r7, %r73, %r74;
	shl.b32 	%r8, %r68, 1;
	add.s32 	%r9, %r69, %r8;
	shr.s32 	%r75, %r70, 31;
	shr.u32 	%r76, %r75, 27;
	add.s32 	%r77, %r70, %r76;
	shr.s32 	%r10, %r77, 5;
	setp.lt.s32 	%p1, %r70, 32;
	@%p1 bra 	$L__BB3_12;
	add.s32 	%r79, %r7, %r1;
	mul.lo.s32 	%r80, %r10, %r79;
	shr.u32 	%r81, %r70, 5;
	sub.s32 	%r82, 1, %r81;
	mad.lo.s32 	%r11, %r82, %r7, %r80;
	mul.lo.s32 	%r12, %r10, %r1;
	add.s32 	%r83, %r10, -1;
	and.b32  	%r13, %r10, 7;
	setp.lt.u32 	%p2, %r83, 7;
	mov.b32 	%r178, 0;
	@%p2 bra 	$L__BB3_4;
	and.b32  	%r178, %r10, 67108856;
	neg.s32 	%r176, %r178;
	add.s32 	%r84, %r4, %r68;
	add.s32 	%r85, %r84, %r3;
	mul.lo.s32 	%r86, %r11, %r9;
	add.s32 	%r175, %r85, %r86;
	shl.b32 	%r87, %r68, 4;
	shl.b32 	%r88, %r69, 3;
	add.s32 	%r17, %r87, %r88;
	add.s32 	%r89, %r5, %r86;
	mad.lo.s32 	%r90, %r68, 15, %r89;
	mad.lo.s32 	%r174, %r69, 7, %r90;
	mad.lo.s32 	%r91, %r68, 13, %r89;
	mad.lo.s32 	%r173, %r69, 6, %r91;
	mad.lo.s32 	%r92, %r68, 11, %r89;
	mad.lo.s32 	%r172, %r69, 5, %r92;
	mad.lo.s32 	%r93, %r68, 9, %r89;
	shl.b32 	%r94, %r69, 2;
	add.s32 	%r171, %r93, %r94;
	mad.lo.s32 	%r95, %r68, 7, %r89;
	mad.lo.s32 	%r170, %r69, 3, %r95;
	mad.lo.s32 	%r96, %r68, 5, %r89;
	shl.b32 	%r97, %r69, 1;
	add.s32 	%r169, %r96, %r97;
	shl.b32 	%r98, %r12, 7;
	shl.b32 	%r99, %r4, 2;
	add.s32 	%r100, %r98, %r99;
	mov.u32 	%r101, s_Input;
	add.s32 	%r102, %r100, %r101;
	add.s32 	%r168, %r102, 512;
	add.s32 	%r103, %r4, %r69;
	add.s32 	%r104, %r103, %r3;
	add.s32 	%r105, %r104, %r86;
	mad.lo.s32 	%r167, %r68, 3, %r105;
$L__BB3_3:
	.pragma "nounroll";
	mul.wide.u32 	%rd4, %r175, 4;
	add.s64 	%rd5, %rd1, %rd4;
	ld.global.f32 	%f10, [%rd5];
	st.shared.f32 	[%r168+-512], %f10;
	mul.wide.u32 	%rd6, %r167, 4;
	add.s64 	%rd7, %rd1, %rd6;
	ld.global.f32 	%f11, [%rd7];
	st.shared.f32 	[%r168+-384], %f11;
	mul.wide.u32 	%rd8, %r169, 4;
	add.s64 	%rd9, %rd1, %rd8;
	ld.global.f32 	%f12, [%rd9];
	st.shared.f32 	[%r168+-256], %f12;
	mul.wide.u32 	%rd10, %r170, 4;
	add.s64 	%rd11, %rd1, %rd10;
	ld.global.f32 	%f13, [%rd11];
	st.shared.f32 	[%r168+-128], %f13;
	mul.wide.u32 	%rd12, %r171, 4;
	add.s64 	%rd13, %rd1, %rd12;
	ld.global.f32 	%f14, [%rd13];
	st.shared.f32 	[%r168], %f14;
	mul.wide.u32 	%rd14, %r172, 4;
	add.s64 	%rd15, %rd1, %rd14;
	ld.global.f32 	%f15, [%rd15];
	st.shared.f32 	[%r168+128], %f15;
	mul.wide.u32 	%rd16, %r173, 4;
	add.s64 	%rd17, %rd1, %rd16;
	ld.global.f32 	%f16, [%rd17];
	st.shared.f32 	[%r168+256], %f16;
	mul.wide.u32 	%rd18, %r174, 4;
	add.s64 	%rd19, %rd1, %rd18;
	ld.global.f32 	%f17, [%rd19];
	st.shared.f32 	[%r168+384], %f17;
	add.s32 	%r176, %r176, 8;
	add.s32 	%r175, %r175, %r17;
	add.s32 	%r174, %r174, %r17;
	add.s32 	%r173, %r173, %r17;
	add.s32 	%r172, %r172, %r17;
	add.s32 	%r171, %r171, %r17;
	add.s32 	%r170, %r170, %r17;
	add.s32 	%r169, %r169, %r17;
	add.s32 	%r168, %r168, 1024;
	add.s32 	%r167, %r167, %r17;
	setp.ne.s32 	%p3, %r176, 0;
	@%p3 bra 	$L__BB3_3;
$L__BB3_4:
	setp.eq.s32 	%p4, %r13, 0;
	@%p4 bra 	$L__BB3_12;
	and.b32  	%r47, %r10, 3;
	setp.lt.u32 	%p5, %r13, 4;
	@%p5 bra 	$L__BB3_7;
	add.s32 	%r106, %r11, %r178;
	mad.lo.s32 	%r107, %r106, %r9, %r6;
	mul.wide.u32 	%rd20, %r107, 4;
	add.s64 	%rd21, %rd1, %rd20;
	ld.global.f32 	%f18, [%rd21];
	add.s32 	%r108, %r178, %r12;
	shl.b32 	%r109, %r108, 5;
	add.s32 	%r110, %r109, %r4;
	shl.b32 	%r111, %r110, 2;
	mov.u32 	%r112, s_Input;
	add.s32 	%r113, %r112, %r111;
	st.shared.f32 	[%r113], %f18;
	add.s32 	%r114, %r107, %r9;
	mul.wide.u32 	%rd22, %r114, 4;
	add.s64 	%rd23, %rd1, %rd22;
	ld.global.f32 	%f19, [%rd23];
	st.shared.f32 	[%r113+128], %f19;
	add.s32 	%r115, %r114, %r9;
	mul.wide.u32 	%rd24, %r115, 4;
	add.s64 	%rd25, %rd1, %rd24;
	ld.global.f32 	%f20, [%rd25];
	st.shared.f32 	[%r113+256], %f20;
	add.s32 	%r116, %r115, %r9;
	mul.wide.u32 	%rd26, %r116, 4;
	add.s64 	%rd27, %rd1, %rd26;
	ld.global.f32 	%f21, [%rd27];
	st.shared.f32 	[%r113+384], %f21;
	add.s32 	%r178, %r178, 4;
$L__BB3_7:
	setp.eq.s32 	%p6, %r47, 0;
	@%p6 bra 	$L__BB3_12;
	setp.eq.s32 	%p7, %r47, 1;
	@%p7 bra 	$L__BB3_10;
	add.s32 	%r117, %r11, %r178;
	mad.lo.s32 	%r118, %r117, %r9, %r6;
	mul.wide.u32 	%rd28, %r118, 4;
	add.s64 	%rd29, %rd1, %rd28;
	ld.global.f32 	%f22, [%rd29];
	add.s32 	%r119, %r178, %r12;
	shl.b32 	%r120, %r119, 5;
	add.s32 	%r121, %r120, %r4;
	shl.b32 	%r122, %r121, 2;
	mov.u32 	%r123, s_Input;
	add.s32 	%r124, %r123, %r122;
	st.shared.f32 	[%r124], %f22;
	add.s32 	%r125, %r118, %r9;
	mul.wide.u32 	%rd30, %r125, 4;
	add.s64 	%rd31, %rd1, %rd30;
	ld.global.f32 	%f23, [%rd31];
	st.shared.f32 	[%r124+128], %f23;
	add.s32 	%r178, %r178, 2;
$L__BB3_10:
	and.b32  	%r126, %r10, 1;
	setp.eq.b32 	%p8, %r126, 1;
	not.pred 	%p9, %p8;
	@%p9 bra 	$L__BB3_12;
	add.s32 	%r127, %r11, %r178;
	mad.lo.s32 	%r128, %r127, %r9, %r6;
	mul.wide.u32 	%rd32, %r128, 4;
	add.s64 	%rd33, %rd1, %rd32;
	ld.global.f32 	%f24, [%rd33];
	add.s32 	%r129, %r178, %r12;
	shl.b32 	%r130, %r129, 5;
	add.s32 	%r131, %r130, %r4;
	shl.b32 	%r132, %r131, 2;
	mov.u32 	%r133, s_Input;
	add.s32 	%r134, %r133, %r132;
	st.shared.f32 	[%r134], %f24;
$L__BB3_12:
	bar.sync 	0;
	setp.lt.s32 	%p10, %r68, 0;
	mov.f32 	%f73, 0f00000000;
	@%p10 bra 	$L__BB3_21;
	neg.s32 	%r184, %r68;
	setp.lt.u32 	%p11, %r8, 7;
	mov.f32 	%f70, 0f00000000;
	@%p11 bra 	$L__BB3_16;
	add.s32 	%r135, %r8, 1;
	and.b32  	%r136, %r135, -8;
	neg.s32 	%r182, %r136;
	shl.b32 	%r137, %r1, 7;
	shl.b32 	%r138, %r4, 2;
	add.s32 	%r139, %r137, %r138;
	mov.u32 	%r140, s_Input;
	add.s32 	%r141, %r139, %r140;
	add.s32 	%r180, %r141, 512;
	mov.f32 	%f70, 0f00000000;
	mov.u64 	%rd35, d_Filter;
	mov.u32 	%r181, %r8;
$L__BB3_15:
	.pragma "nounroll";
	ld.shared.f32 	%f28, [%r180+-512];
	mul.wide.s32 	%rd34, %r181, 4;
	add.s64 	%rd36, %rd35, %rd34;
	ld.const.f32 	%f29, [%rd36];
	fma.rn.f32 	%f30, %f28, %f29, %f70;
	ld.shared.f32 	%f31, [%r180+-384];
	ld.const.f32 	%f32, [%rd36+-4];
	fma.rn.f32 	%f33, %f31, %f32, %f30;
	ld.shared.f32 	%f34, [%r180+-256];
	ld.const.f32 	%f35, [%rd36+-8];
	fma.rn.f32 	%f36, %f34, %f35, %f33;
	ld.shared.f32 	%f37, [%r180+-128];
	ld.const.f32 	%f38, [%rd36+-12];
	fma.rn.f32 	%f39, %f37, %f38, %f36;
	ld.shared.f32 	%f40, [%r180];
	ld.const.f32 	%f41, [%rd36+-16];
	fma.rn.f32 	%f42, %f40, %f41, %f39;
	ld.shared.f32 	%f43, [%r180+128];
	ld.const.f32 	%f44, [%rd36+-20];
	fma.rn.f32 	%f45, %f43, %f44, %f42;
	ld.shared.f32 	%f46, [%r180+256];
	ld.const.f32 	%f47, [%rd36+-24];
	fma.rn.f32 	%f48, %f46, %f47, %f45;
	ld.shared.f32 	%f49, [%r180+384];
	ld.const.f32 	%f50, [%rd36+-28];
	fma.rn.f32 	%f70, %f49, %f50, %f48;
	add.s32 	%r184, %r184, 8;
	add.s32 	%r182, %r182, 8;
	add.s32 	%r181, %r181, -8;
	add.s32 	%r180, %r180, 1024;
	setp.ne.s32 	%p12, %r182, 0;
	@%p12 bra 	$L__BB3_15;
$L__BB3_16:
	and.b32  	%r142, %r8, 6;
	setp.lt.u32 	%p13, %r142, 3;
	@%p13 bra 	$L__BB3_18;
	add.s32 	%r143, %r2, %r184;
	shl.b32 	%r144, %r143, 5;
	add.s32 	%r145, %r144, %r4;
	shl.b32 	%r146, %r145, 2;
	mov.u32 	%r147, s_Input;
	add.s32 	%r148, %r147, %r146;
	ld.shared.f32 	%f51, [%r148];
	sub.s32 	%r149, %r68, %r184;
	mul.wide.s32 	%rd37, %r149, 4;
	mov.u64 	%rd38, d_Filter;
	add.s64 	%rd39, %rd38, %rd37;
	ld.const.f32 	%f52, [%rd39];
	fma.rn.f32 	%f53, %f51, %f52, %f70;
	ld.shared.f32 	%f54, [%r148+128];
	ld.const.f32 	%f55, [%rd39+-4];
	fma.rn.f32 	%f56, %f54, %f55, %f53;
	ld.shared.f32 	%f57, [%r148+256];
	ld.const.f32 	%f58, [%rd39+-8];
	fma.rn.f32 	%f59, %f57, %f58, %f56;
	ld.shared.f32 	%f60, [%r148+384];
	ld.const.f32 	%f61, [%rd39+-12];
	fma.rn.f32 	%f70, %f60, %f61, %f59;
	add.s32 	%r184, %r184, 4;
$L__BB3_18:
	and.b32  	%r150, %r68, 1;
	setp.eq.b32 	%p14, %r150, 1;
	not.pred 	%p15, %p14;
	@%p15 bra 	$L__BB3_20;
	add.s32 	%r151, %r2, %r184;
	shl.b32 	%r152, %r151, 5;
	add.s32 	%r153, %r152, %r4;
	shl.b32 	%r154, %r153, 2;
	mov.u32 	%r155, s_Input;
	add.s32 	%r156, %r155, %r154;
	ld.shared.f32 	%f62, [%r156];
	sub.s32 	%r157, %r68, %r184;
	mul.wide.s32 	%rd40, %r157, 4;
	mov.u64 	%rd41, d_Filter;
	add.s64 	%rd42, %rd41, %rd40;
	ld.const.f32 	%f63, [%rd42];
	fma.rn.f32 	%f64, %f62, %f63, %f70;
	ld.shared.f32 	%f65, [%r156+128];
	ld.const.f32 	%f66, [%rd42+-4];
	fma.rn.f32 	%f70, %f65, %f66, %f64;
	add.s32 	%r184, %r184, 2;
$L__BB3_20:
	add.s32 	%r158, %r2, %r184;
	shl.b32 	%r159, %r158, 5;
	add.s32 	%r160, %r159, %r4;
	shl.b32 	%r161, %r160, 2;
	mov.u32 	%r162, s_Input;
	add.s32 	%r163, %r162, %r161;
	ld.shared.f32 	%f67, [%r163];
	sub.s32 	%r164, %r68, %r184;
	mul.wide.s32 	%rd43, %r164, 4;
	mov.u64 	%rd44, d_Filter;
	add.s64 	%rd45, %rd44, %rd43;
	ld.const.f32 	%f68, [%rd45];
	fma.rn.f32 	%f73, %f67, %f68, %f70;
$L__BB3_21:
	cvta.to.global.u64 	%rd46, %rd2;
	add.s32 	%r165, %r2, %r7;
	mad.lo.s32 	%r166, %r9, %r165, %r6;
	mul.wide.s32 	%rd47, %r166, 4;
	add.s64 	%rd48, %rd46, %rd47;
	st.global.f32 	[%rd48], %f73;
	ret;

}


// ===== COMPILED SASS (sm_100) =====

	.target	sm_100

	.elftype	@"ET_EXEC"


//--------------------- .note.nv.tkinfo           --------------------------
	.section	.note.nv.tkinfo,"",@"SHT_NOTE"
	.sectionflags	@"SHF_NOTE_NV_TKINFO"
	.tkinfo
        /*0018*/ 	.word	0x00000002
        /*0030*/ 	.string	""
        /*0030*/ 	.string	"ptxas"
        /*0030*/ 	.string	"Cuda compilation tools, release 13.0, V13.0.88"
        /*0030*/ 	.string	"Build cuda_13.0.r13.0/compiler.36424714_0"
        /*0030*/ 	.string	"-arch sm_100 -m 64 "



//--------------------- .note.nv.cuinfo           --------------------------
	.section	.note.nv.cuinfo,"",@"SHT_NOTE"
	.sectionflags	@"SHF_NOTE_NV_CUINFO"
        /*0018*/ 	.short	0x0002
        /*001a*/ 	.short	0x0064
        /*001c*/ 	.short	0x0082
	.zero		2


//--------------------- .nv.info                  --------------------------
	.section	.nv.info,"",@"SHT_CUDA_INFO"
	.align	4


	//----- nvinfo : EIATTR_REGCOUNT
	.align		4
        /*0000*/ 	.byte	0x04, 0x2f
        /*0002*/ 	.short	(.L_2 - .L_1)
	.align		4
.L_1:
        /*0004*/ 	.word	index@(_Z14convolutionRowPfS_ii)
        /*0008*/ 	.word	0x00000020


	//----- nvinfo : EIATTR_FRAME_SIZE
	.align		4
.L_2:
        /*000c*/ 	.byte	0x04, 0x11
        /*000e*/ 	.short	(.L_4 - .L_3)
	.align		4
.L_3:
        /*0010*/ 	.word	index@(_Z14convolutionRowPfS_ii)
        /*0014*/ 	.word	0x00000000


	//----- nvinfo : EIATTR_REGCOUNT
	.align		4
.L_4:
        /*0018*/ 	.byte	0x04, 0x2f
        /*001a*/ 	.short	(.L_6 - .L_5)
	.align		4
.L_5:
        /*001c*/ 	.word	index@(_Z17convolutionColumnPfS_iii)
        /*0020*/ 	.word	0x0000001e


	//----- nvinfo : EIATTR_FRAME_SIZE
	.align		4
.L_6:
        /*0024*/ 	.byte	0x04, 0x11
        /*0026*/ 	.short	(.L_8 - .L_7)
	.align		4
.L_7:
        /*0028*/ 	.word	index@(_Z17convolutionColumnPfS_iii)
        /*002c*/ 	.word	0x00000000


	//----- nvinfo : EIATTR_REGCOUNT
	.align		4
.L_8:
        /*0030*/ 	.byte	0x04, 0x2f
        /*0032*/ 	.short	(.L_10 - .L_9)
	.align		4
.L_9:
        /*0034*/ 	.word	index@(_Z23convolutionRowSharedMemPfS_iii)
        /*0038*/ 	.word	0x00000020


	//----- nvinfo : EIATTR_FRAME_SIZE
	.align		4
.L_10:
        /*003c*/ 	.byte	0x04, 0x11
        /*003e*/ 	.short	(.L_12 - .L_11)
	.align		4
.L_11:
        /*0040*/ 	.word	index@(_Z23convolutionRowSharedMemPfS_iii)
        /*0044*/ 	.word	0x00000000


	//----- nvinfo : EIATTR_REGCOUNT
	.align		4
.L_12:
        /*0048*/ 	.byte	0x04, 0x2f
        /*004a*/ 	.short	(.L_14 - .L_13)
	.align		4
.L_13:
        /*004c*/ 	.word	index@(_Z26convolutionColumnSharedMemPfS_iiii)
        /*0050*/ 	.word	0x00000020


	//----- nvinfo : EIATTR_FRAME_SIZE
	.align		4
.L_14:
        /*0054*/ 	.byte	0x04, 0x11
        /*0056*/ 	.short	(.L_16 - .L_15)
	.align		4
.L_15:
        /*0058*/ 	.word	index@(_Z26convolutionColumnSharedMemPfS_iiii)
        /*005c*/ 	.word	0x00000000


	//----- nvinfo : EIATTR_MIN_STACK_SIZE
	.align		4
.L_16:
        /*0060*/ 	.byte	0x04, 0x12
        /*0062*/ 	.short	(.L_18 - .L_17)
	.align		4
.L_17:
        /*0064*/ 	.word	index@(_Z26convolutionColumnSharedMemPfS_iiii)
        /*0068*/ 	.word	0x00000000


	//----- nvinfo : EIATTR_MIN_STACK_SIZE
	.align		4
.L_18:
        /*006c*/ 	.byte	0x04, 0x12
        /*006e*/ 	.short	(.L_20 - .L_19)
	.align		4
.L_19:
        /*0070*/ 	.word	index@(_Z23convolutionRowSharedMemPfS_iii)
        /*0074*/ 	.word	0x00000000


	//----- nvinfo : EIATTR_MIN_STACK_SIZE
	.align		4
.L_20:
        /*0078*/ 	.byte	0x04, 0x12
        /*007a*/ 	.short	(.L_22 - .L_21)
	.align		4
.L_21:
        /*007c*/ 	.word	index@(_Z17convolutionColumnPfS_iii)
        /*0080*/ 	.word	0x00000000


	//----- nvinfo : EIATTR_MIN_STACK_SIZE
	.align		4
.L_22:
        /*0084*/ 	.byte	0x04, 0x12
        /*0086*/ 	.short	(.L_24 - .L_23)
	.align		4
.L_23:
        /*0088*/ 	.word	index@(_Z14convolutionRowPfS_ii)
        /*008c*/ 	.word	0x00000000
.L_24:


//--------------------- .nv.compat                --------------------------
	.section	.nv.compat,"",@"SHT_CUDA_COMPAT_INFO"
	.align	4
        /*0000*/ 	.byte	0x02, 0x09, 0x00, 0x00, 0x02, 0x02, 0x01, 0x00, 0x02, 0x05, 0x05, 0x00, 0x03, 0x07, 0x01, 0x01
        /*0010*/ 	.byte	0x02, 0x03, 0x00, 0x00, 0x02, 0x06, 0x01, 0x00, 0x04, 0x0b, 0x08, 0x00, 0x09, 0x00, 0x00, 0x00
        /*0020*/ 	.byte	0x00, 0x00, 0x00, 0x00


//--------------------- .nv.info._Z26convolutionColumnSharedMemPfS_iiii --------------------------
	.section	.nv.info._Z26convolutionColumnSharedMemPfS_iiii,"",@"SHT_CUDA_INFO"
	.sectionflags	@""
	.align	4


	//----- nvinfo : EIATTR_CUDA_API_VERSION
	.align		4
        /*0000*/ 	.byte	0x04, 0x37
        /*0002*/ 	.short	(.L_26 - .L_25)
.L_25:
        /*0004*/ 	.word	0x00000082


	//----- nvinfo : EIATTR_KPARAM_INFO
	.align		4
.L_26:
        /*0008*/ 	.byte	0x04, 0x17
        /*000a*/ 	.short	(.L_28 - .L_27)
.L_27:
        /*000c*/ 	.word	0x00000000
        /*0010*/ 	.short	0x0005
        /*0012*/ 	.short	0x001c
        /*0014*/ 	.byte	0x00, 0xf0, 0x11, 0x00


	//----- nvinfo : EIATTR_KPARAM_INFO
	.align		4
.L_28:
        /*0018*/ 	.byte	0x04, 0x17
        /*001a*/ 	.short	(.L_30 - .L_29)
.L_29:
        /*001c*/ 	.word	0x00000000
        /*0020*/ 	.short	0x0004
        /*0022*/ 	.short	0x0018
        /*0024*/ 	.byte	0x00, 0xf0, 0x11, 0x00


	//----- nvinfo : EIATTR_KPARAM_INFO
	.align		4
.L_30:
        /*0028*/ 	.byte	0x04, 0x17
        /*002a*/ 	.short	(.L_32 - .L_31)
.L_31:
        /*002c*/ 	.word	0x00000000
        /*0030*/ 	.short	0x0003
        /*0032*/ 	.short	0x0014
        /*0034*/ 	.byte	0x00, 0xf0, 0x11, 0x00


	//----- nvinfo : EIATTR_KPARAM_INFO
	.align		4
.L_32:
        /*0038*/ 	.byte	0x04, 0x17
        /*003a*/ 	.short	(.L_34 - .L_33)
.L_33:
        /*003c*/ 	.word	0x00000000
        /*0040*/ 	.short	0x0002
        /*0042*/ 	.short	0x0010
        /*0044*/ 	.byte	0x00, 0xf0, 0x11, 0x00


	//----- nvinfo : EIATTR_KPARAM_INFO
	.align		4
.L_34:
        /*0048*/ 	.byte	0x04, 0x17
        /*004a*/ 	.short	(.L_36 - .L_35)
.L_35:
        /*004c*/ 	.word	0x00000000
        /*0050*/ 	.short	0x0001
        /*0052*/ 	.short	0x0008
        /*0054*/ 	.byte	0x00, 0xf5, 0x21, 0x00


	//----- nvinfo : EIATTR_KPARAM_INFO
	.align		4
.L_36:
        /*0058*/ 	.byte	0x04, 0x17
        /*005a*/ 	.short	(.L_38 - .L_37)
.L_37:
        /*005c*/ 	.word	0x00000000
        /*0060*/ 	.short	0x0000
        /*0062*/ 	.short	0x0000
        /*0064*/ 	.byte	0x00, 0xf5, 0x21, 0x00


	//----- nvinfo : EIATTR_SPARSE_MMA_MASK
	.align		4
.L_38:
        /*0068*/ 	.byte	0x03, 0x50
        /*006a*/ 	.short	0x0000


	//----- nvinfo : EIATTR_MAXREG_COUNT
	.align		4
        /*006c*/ 	.byte	0x03, 0x1b
        /*006e*/ 	.short	0x00ff


	//----- nvinfo : EIATTR_NUM_BARRIERS
	.align		4
        /*0070*/ 	.byte	0x02, 0x4c
        /*0072*/ 	.byte	0x01
	.zero		1


	//----- nvinfo : EIATTR_MERCURY_ISA_VERSION
	.align		4
        /*0074*/ 	.byte	0x03, 0x5f
        /*0076*/ 	.short	0x0101


	//----- nvinfo : EIATTR_VRC_CTA_INIT_COUNT
	.align		4
        /*0078*/ 	.byte	0x02, 0x4a
	.zero		1
	.zero		1


	//----- nvinfo : EIATTR_EXIT_INSTR_OFFSETS
	.align		4
        /*007c*/ 	.byte	0x04, 0x1c
        /*007e*/ 	.short	(.L_40 - .L_39)


	//   ....[0]....
.L_39:
        /*0080*/ 	.word	0x000010a0


	//----- nvinfo : EIATTR_CBANK_PARAM_SIZE
	.align		4
.L_40:
        /*0084*/ 	.byte	0x03, 0x19
        /*0086*/ 	.short	0x0020


	//----- nvinfo : EIATTR_PARAM_CBANK
	.align		4
        /*0088*/ 	.byte	0x04, 0x0a
        /*008a*/ 	.short	(.L_42 - .L_41)
	.align		4
.L_41:
        /*008c*/ 	.word	index@(.nv.constant0._Z26convolutionColumnSharedMemPfS_iiii)
        /*0090*/ 	.short	0x0380
        /*0092*/ 	.short	0x0020


	//----- nvinfo : EIATTR_SW_WAR
	.align		4
.L_42:
        /*0094*/ 	.byte	0x04, 0x36
        /*0096*/ 	.short	(.L_44 - .L_43)
.L_43:
        /*0098*/ 	.word	0x00000008
.L_44:


//--------------------- .nv.info._Z23convolutionRowSharedMemPfS_iii --------------------------
	.section	.nv.info._Z23convolutionRowSharedMemPfS_iii,"",@"SHT_CUDA_INFO"
	.sectionflags	@""
	.align	4


	//----- nvinfo : EIATTR_CUDA_API_VERSION
	.align		4
        /*0000*/ 	.byte	0x04, 0x37
        /*0002*/ 	.short	(.L_46 - .L_45)
.L_45:
        /*0004*/ 	.word	0x00000082


	//----- nvinfo : EIATTR_KPARAM_INFO
	.align		4
.L_46:
        /*0008*/ 	.byte	0x04, 0x17
        /*000a*/ 	.short	(.L_48 - .L_47)
.L_47:
        /*000c*/ 	.word	0x00000000
        /*0010*/ 	.short	0x0004
        /*0012*/ 	.short	0x0018
        /*0014*/ 	.byte	0x00, 0xf0, 0x11, 0x00


	//----- nvinfo : EIATTR_KPARAM_INFO
	.align		4
.L_48:
        /*0018*/ 	.byte	0x04, 0x17
        /*001a*/ 	.short	(.L_50 - .L_49)
.L_49:
        /*001c*/ 	.word	0x00000000
        /*0020*/ 	.short	0x0003
        /*0022*/ 	.short	0x0014
        /*0024*/ 	.byte	0x00, 0xf0, 0x11, 0x00


	//----- nvinfo : EIATTR_KPARAM_INFO
	.align		4
.L_50:
        /*0028*/ 	.byte	0x04, 0x17
        /*002a*/ 	.short	(.L_52 - .L_51)
.L_51:
        /*002c*/ 	.word	0x00000000
        /*0030*/ 	.short	0x0002
        /*0032*/ 	.short	0x0010
        /*0034*/ 	.byte	0x00, 0xf0, 0x11, 0x00


	//----- nvinfo : EIATTR_KPARAM_INFO
	.align		4
.L_52:
        /*0038*/ 	.byte	0x04, 0x17
        /*003a*/ 	.short	(.L_54 - .L_53)
.L_53:
        /*003c*/ 	.word	0x00000000
        /*0040*/ 	.short	0x0001
        /*0042*/ 	.short	0x0008
        /*0044*/ 	.byte	0x00, 0xf5, 0x21, 0x00


	//----- nvinfo : EIATTR_KPARAM_INFO
	.align		4
.L_54:
        /*0048*/ 	.byte	0x04, 0x17
        /*004a*/ 	.short	(.L_56 - .L_55)
.L_55:
        /*004c*/ 	.word	0x00000000
        /*0050*/ 	.short	0x0000
        /*0052*/ 	.short	0x0000
        /*0054*/ 	.byte	0x00, 0xf5, 0x21, 0x00


	//----- nvinfo : EIATTR_SPARSE_MMA_MASK
	.align		4
.L_56:
        /*0058*/ 	.byte	0x03, 0x50
        /*005a*/ 	.short	0x0000


	//----- nvinfo : EIATTR_MAXREG_COUNT
	.align		4
        /*005c*/ 	.byte	0x03, 0x1b
        /*005e*/ 	.short	0x00ff


	//----- nvinfo : EIATTR_NUM_BARRIERS
	.align		4
        /*0060*/ 	.byte	0x02, 0x4c
        /*0062*/ 	.byte	0x01
	.zero		1


	//----- nvinfo : EIATTR_MERCURY_ISA_VERSION
	.align		4
        /*0064*/ 	.byte	0x03, 0x5f
        /*0066*/ 	.short	0x0101


	//----- nvinfo : EIATTR_VRC_CTA_INIT_COUNT
	.align		4
        /*0068*/ 	.byte	0x02, 0x4a
	.zero		1
	.zero		1


	//----- nvinfo : EIATTR_EXIT_INSTR_OFFSETS
	.align		4
        /*006c*/ 	.byte	0x04, 0x1c
        /*006e*/ 	.short	(.L_58 - .L_57)


	//   ....[0]....
.L_57:
        /*0070*/ 	.word	0x00001310


	//----- nvinfo : EIATTR_CBANK_PARAM_SIZE
	.align		4
.L_58:
        /*0074*/ 	.byte	0x03, 0x19
        /*0076*/ 	.short	0x001c


	//----- nvinfo : EIATTR_PARAM_CBANK
	.align		4
        /*0078*/ 	.byte	0x04, 0x0a
        /*007a*/ 	.short	(.L_60 - .L_59)
	.align		4
.L_59:
        /*007c*/ 	.word	index@(.nv.constant0._Z23convolutionRowSharedMemPfS_iii)
        /*0080*/ 	.short	0x0380
        /*0082*/ 	.short	0x001c


	//----- nvinfo : EIATTR_SW_WAR
	.align		4
.L_60:
        /*0084*/ 	.byte	0x04, 0x36
        /*0086*/ 	.short	(.L_62 - .L_61)
.L_61:
        /*0088*/ 	.word	0x00000008
.L_62:


//--------------------- .nv.info._Z17convolutionColumnPfS_iii --------------------------
	.section	.nv.info._Z17convolutionColumnPfS_iii,"",@"SHT_CUDA_INFO"
	.sectionflags	@""
	.align	4


	//----- nvinfo : EIATTR_CUDA_API_VERSION
	.align		4
        /*0000*/ 	.byte	0x04, 0x37
        /*0002*/ 	.short	(.L_64 - .L_63)
.L_63:
        /*0004*/ 	.word	0x00000082


	//----- nvinfo : EIATTR_KPARAM_INFO
	.align		4
.L_64:
        /*0008*/ 	.byte	0x04, 0x17
        /*000a*/ 	.short	(.L_66 - .L_65)
.L_65:
        /*000c*/ 	.word	0x00000000
        /*0010*/ 	.short	0x0004
        /*0012*/ 	.short	0x0018
        /*0014*/ 	.byte	0x00, 0xf0, 0x11, 0x00


	//----- nvinfo : EIATTR_KPARAM_INFO
	.align		4
.L_66:
        /*0018*/ 	.byte	0x04, 0x17
        /*001a*/ 	.short	(.L_68 - .L_67)
.L_67:
        /*001c*/ 	.word	0x00000000
        /*0020*/ 	.short	0x0003
        /*0022*/ 	.short	0x0014
        /*0024*/ 	.byte	0x00, 0xf0, 0x11, 0x00


	//----- nvinfo : EIATTR_KPARAM_INFO
	.align		4
.L_68:
        /*0028*/ 	.byte	0x04, 0x17
        /*002a*/ 	.short	(.L_70 - .L_69)
.L_69:
        /*002c*/ 	.word	0x00000000
        /*0030*/ 	.short	0x0002
        /*0032*/ 	.short	0x0010
        /*0034*/ 	.byte	0x00, 0xf0, 0x11, 0x00


	//----- nvinfo : EIATTR_KPARAM_INFO
	.align		4
.L_70:
        /*0038*/ 	.byte	0x04, 0x17
        /*003a*/ 	.short	(.L_72 - .L_71)
.L_71:
        /*003c*/ 	.word	0x00000000
        /*0040*/ 	.short	0x0001
        /*0042*/ 	.short	0x0008
        /*0044*/ 	.byte	0x00, 0xf5, 0x21, 0x00


	//----- nvinfo : EIATTR_KPARAM_INFO
	.align		4
.L_72:
        /*0048*/ 	.byte	0x04, 0x17
        /*004a*/ 	.short	(.L_74 - .L_73)
.L_73:
        /*004c*/ 	.word	0x00000000
        /*0050*/ 	.short	0x0000
        /*0052*/ 	.short	0x0000
        /*0054*/ 	.byte	0x00, 0xf5, 0x21, 0x00


	//----- nvinfo : EIATTR_SPARSE_MMA_MASK
	.align		4
.L_74:
        /*0058*/ 	.byte	0x03, 0x50
        /*005a*/ 	.short	0x0000


	//----- nvinfo : EIATTR_MAXREG_COUNT
	.align		4
        /*005c*/ 	.byte	0x03, 0x1b
        /*005e*/ 	.short	0x00ff


	//----- nvinfo : EIATTR_MERCURY_ISA_VERSION
	.align		4
        /*0060*/ 	.byte	0x03, 0x5f
        /*0062*/ 	.short	0x0101


	//----- nvinfo : EIATTR_VRC_CTA_INIT_COUNT
	.align		4
        /*0064*/ 	.byte	0x02, 0x4a
	.zero		1
	.zero		1


	//----- nvinfo : EIATTR_EXIT_INSTR_OFFSETS
	.align		4
        /*0068*/ 	.byte	0x04, 0x1c
        /*006a*/ 	.short	(.L_76 - .L_75)


	//   ....[0]....
.L_75:
        /*006c*/ 	.word	0x000000c0


	//   ....[1]....
        /*0070*/ 	.word	0x00000840


	//----- nvinfo : EIATTR_CBANK_PARAM_SIZE
	.align		4
.L_76:
        /*0074*/ 	.byte	0x03, 0x19
        /*0076*/ 	.short	0x001c


	//----- nvinfo : EIATTR_PARAM_CBANK
	.align		4
        /*0078*/ 	.byte	0x04, 0x0a
        /*007a*/ 	.short	(.L_78 - .L_77)
	.align		4
.L_77:
        /*007c*/ 	.word	index@(.nv.constant0._Z17convolutionColumnPfS_iii)
        /*0080*/ 	.short	0x0380
        /*0082*/ 	.short	0x001c


	//----- nvinfo : EIATTR_SW_WAR
	.align		4
.L_78:
        /*0084*/ 	.byte	0x04, 0x36
        /*0086*/ 	.short	(.L_80 - .L_79)
.L_79:
        /*0088*/ 	.word	0x00000008
.L_80:


//--------------------- .nv.info._Z14convolutionRowPfS_ii --------------------------
	.section	.nv.info._Z14convolutionRowPfS_ii,"",@"SHT_CUDA_INFO"
	.sectionflags	@""
	.align	4


	//----- nvinfo : EIATTR_CUDA_API_VERSION
	.align		4
        /*0000*/ 	.byte	0x04, 0x37
        /*0002*/ 	.short	(.L_82 - .L_81)
.L_81:
        /*0004*/ 	.word	0x00000082


	//----- nvinfo : EIATTR_KPARAM_INFO
	.align		4
.L_82:
        /*0008*/ 	.byte	0x04, 0x17
        /*000a*/ 	.short	(.L_84 - .L_83)
.L_83:
        /*000c*/ 	.word	0x00000000
        /*0010*/ 	.short	0x0003
        /*0012*/ 	.short	0x0014
        /*0014*/ 	.byte	0x00, 0xf0, 0x11, 0x00


	//----- nvinfo : EIATTR_KPARAM_INFO
	.align		4
.L_84:
        /*0018*/ 	.byte	0x04, 0x17
        /*001a*/ 	.short	(.L_86 - .L_85)
.L_85:
        /*001c*/ 	.word	0x00000000
        /*0020*/ 	.short	0x0002
        /*0022*/ 	.short	0x0010
        /*0024*/ 	.byte	0x00, 0xf0, 0x11, 0x00


	//----- nvinfo : EIATTR_KPARAM_INFO
	.align		4
.L_86:
        /*0028*/ 	.byte	0x04, 0x17
        /*002a*/ 	.short	(.L_88 - .L_87)
.L_87:
        /*002c*/ 	.word	0x00000000
        /*0030*/ 	.short	0x0001
        /*0032*/ 	.short	0x0008
        /*0034*/ 	.byte	0x00, 0xf5, 0x21, 0x00


	//----- nvinfo : EIATTR_KPARAM_INFO
	.align		4
.L_88:
        /*0038*/ 	.byte	0x04, 0x17
        /*003a*/ 	.short	(.L_90 - .L_89)
.L_89:
        /*003c*/ 	.word	0x00000000
        /*0040*/ 	.short	0x0000
        /*0042*/ 	.short	0x0000
        /*0044*/ 	.byte	0x00, 0xf5, 0x21, 0x00


	//----- nvinfo : EIATTR_SPARSE_MMA_MASK
	.align		4
.L_90:
        /*0048*/ 	.byte	0x03, 0x50
        /*004a*/ 	.short	0x0000


	//----- nvinfo : EIATTR_MAXREG_COUNT
	.align		4
        /*004c*/ 	.byte	0x03, 0x1b
        /*004e*/ 	.short	0x00ff


	//----- nvinfo : EIATTR_MERCURY_ISA_VERSION
	.align		4
        /*0050*/ 	.byte	0x03, 0x5f
        /*0052*/ 	.short	0x0101


	//----- nvinfo : EIATTR_VRC_CTA_INIT_COUNT
	.align		4
        /*0054*/ 	.byte	0x02, 0x4a
	.zero		1
	.zero		1


	//----- nvinfo : EIATTR_EXIT_INSTR_OFFSETS
	.align		4
        /*0058*/ 	.byte	0x04, 0x1c
        /*005a*/ 	.short	(.L_92 - .L_91)


	//   ....[0]....
.L_91:
        /*005c*/ 	.word	0x000009b0


	//----- nvinfo : EIATTR_CBANK_PARAM_SIZE
	.align		4
.L_92:
        /*0060*/ 	.byte	0x03, 0x19
        /*0062*/ 	.short	0x0018


	//----- nvinfo : EIATTR_PARAM_CBANK
	.align		4
        /*0064*/ 	.byte	0x04, 0x0a
        /*0066*/ 	.short	(.L_94 - .L_93)
	.align		4
.L_93:
        /*0068*/ 	.word	index@(.nv.constant0._Z14convolutionRowPfS_ii)
        /*006c*/ 	.short	0x0380
        /*006e*/ 	.short	0x0018


	//----- nvinfo : EIATTR_SW_WAR
	.align		4
.L_94:
        /*0070*/ 	.byte	0x04, 0x36
        /*0072*/ 	.short	(.L_96 - .L_95)
.L_95:
        /*0074*/ 	.word	0x00000008
.L_96:


//--------------------- .nv.callgraph             --------------------------
	.section	.nv.callgraph,"",@"SHT_CUDA_CALLGRAPH"
	.align	4
	.sectionentsize	8
	.align		4
        /*0000*/ 	.word	0x00000000
	.align		4
        /*0004*/ 	.word	0xffffffff
	.align		4
        /*0008*/ 	.word	0x00000000
	.align		4
        /*000c*/ 	.word	0xfffffffe
	.align		4
        /*0010*/ 	.word	0x00000000
	.align		4
        /*0014*/ 	.word	0xfffffffd
	.align		4
        /*0018*/ 	.word	0x00000000
	.align		4
        /*001c*/ 	.word	0xfffffffc


//--------------------- .nv.constant3             --------------------------
	.section	.nv.constant3,"a",@progbits
	.align	4
.nv.constant3:
	.type		d_Filter,@object
	.size		d_Filter,(.L_0 - d_Filter)
d_Filter:
	.zero		65536
.L_0:


//--------------------- .text._Z26convolutionColumnSharedMemPfS_iiii --------------------------
	.section	.text._Z26convolutionColumnSharedMemPfS_iiii,"ax",@progbits
	.align	128
        .global         _Z26convolutionColumnSharedMemPfS_iiii
        .type           _Z26convolutionColumnSharedMemPfS_iiii,@function
        .size           _Z26convolutionColumnSharedMemPfS_iiii,(.L_x_32 - _Z26convolutionColumnSharedMemPfS_iiii)
        .other          _Z26convolutionColumnSharedMemPfS_iiii,@"STO_CUDA_ENTRY STV_DEFAULT"
_Z26convolutionColumnSharedMemPfS_iiii:
.text._Z26convolutionColumnSharedMemPfS_iiii:
[----:B------:R-:W-:Y:S08]  /*0000*/  LDC R1, c[0x0][0x37c] ;  /* 0x0000df00ff017b82 */ /* 0x000ff00000000800 */
[----:B------:R-:W0:Y:S01]  /*0010*/  LDC R3, c[0x0][0x39c] ;  /* 0x0000e700ff037b82 */ /* 0x000e220000000800 */
[----:B------:R-:W1:Y:S01]  /*0020*/  S2R R26, SR_TID.X ;  /* 0x00000000001a7919 */ /* 0x000e620000002100 */
[----:B------:R-:W2:Y:S01]  /*0030*/  LDCU UR5, c[0x0][0x360] ;  /* 0x00006c00ff0577ac */ /* 0x000ea20008000800 */
[----:B------:R-:W3:Y:S01]  /*0040*/  S2R R23, SR_TID.Y ;  /* 0x0000000000177919 */ /* 0x000ee20000002200 */
[----:B------:R-:W4:Y:S04]  /*0050*/  LDCU UR7, c[0x0][0x364] ;  /* 0x00006c80ff0777ac */ /* 0x000f280008000800 */
[----:B------:R-:W2:Y:S01]  /*0060*/  S2UR UR4, SR_CTAID.X ;  /* 0x00000000000479c3 */ /* 0x000ea20000002500 */
[----:B------:R-:W0:Y:S07]  /*0070*/  LDCU.64 UR10, c[0x0][0x358] ;  /* 0x00006b00ff0a77ac */ /* 0x000e2e0008000a00 */
[----:B------:R-:W5:Y:S08]  /*0080*/  LDC.64 R12, c[0x0][0x390] ;  /* 0x0000e400ff0c7b82 */ /* 0x000f700000000a00 */
[----:B------:R-:W4:Y:S01]  /*0090*/  S2UR UR6, SR_CTAID.Y ;  /* 0x00000000000679c3 */ /* 0x000f220000002600 */
[----:B0-----:R-:W-:-:S02]  /*00a0*/  ISETP.GE.AND P0, PT, R3, 0x20, PT ;  /* 0x000000200300780c */ /* 0x001fc40003f06270 */
[----:B------:R-:W-:-:S04]  /*00b0*/  SHF.R.S32.HI R2, RZ, 0x1f, R3 ;  /* 0x0000001fff027819 */ /* 0x000fc80000011403 */
[----:B------:R-:W-:Y:S01]  /*00c0*/  LEA.HI R2, R2, R3, RZ, 0x5 ;  /* 0x0000000302027211 */ /* 0x000fe200078f28ff */
[----:B--2---:R-:W-:-:S06]  /*00d0*/  UIMAD UR4, UR4, UR5, URZ ;  /* 0x00000005040472a4 */ /* 0x004fcc000f8e02ff */
[----:B-1----:R-:W-:Y:S01]  /*00e0*/  VIADD R0, R26, UR4 ;  /* 0x000000041a007c36 */ /* 0x002fe20008000000 */
[----:B-----5:R-:W-:Y:S02]  /*00f0*/  SHF.L.U32 R24, R12, 0x1, RZ ;  /* 0x000000010c187819 */ /* 0x020fe400000006ff */
[-C--:B---3--:R-:W-:Y:S02]  /*0100*/  IADD3 R22, PT, PT, R23, R12.reuse, RZ ;  /* 0x0000000c17167210 */ /* 0x088fe40007ffe0ff */
[----:B------:R-:W-:Y:S01]  /*0110*/  IADD3 R20, PT, PT, R0, R12, RZ ;  /* 0x0000000c00147210 */ /* 0x000fe20007ffe0ff */
[----:B------:R-:W-:Y:S01]  /*0120*/  IMAD.IADD R21, R24, 0x1, R13 ;  /* 0x0000000118157824 */ /* 0x000fe200078e020d */
[----:B----4-:R-:W-:Y:S01]  /*0130*/  UIMAD UR5, UR6, UR7, URZ ;  /* 0x00000007060572a4 */ /* 0x010fe2000f8e02ff */
[----:B------:R-:W-:Y:S11]  /*0140*/  @!P0 BRA `(.L_x_0) ;  /* 0x0000000800348947 */ /* 0x000ff60003800000 */
[----:B------:R-:W-:Y:S01]  /*0150*/  SHF.R.S32.HI R11, RZ, 0x5, R2 ;  /* 0x00000005ff0b7819 */ /* 0x000fe20000011402 */
[----:B------:R-:W-:Y:S01]  /*0160*/  IMAD.MOV.U32 R8, RZ, RZ, RZ ;  /* 0x000000ffff087224 */ /* 0x000fe200078e00ff */
[----:B------:R-:W-:Y:S02]  /*0170*/  SHF.R.U32.HI R3, RZ, 0x5, R3 ;  /* 0x00000005ff037819 */ /* 0x000fe40000011603 */
[----:B------:R-:W-:Y:S01]  /*0180*/  IADD3 R2, PT, PT, R23, UR5, RZ ;  /* 0x0000000517027c10 */ /* 0x000fe2000fffe0ff */
[----:B------:R-:W-:Y:S01]  /*0190*/  VIADD R4, R11, 0xffffffff ;  /* 0xffffffff0b047836 */ /* 0x000fe20000000000 */
[----:B------:R-:W-:Y:S01]  /*01a0*/  IADD3 R3, PT, PT, -R3, 0x1, RZ ;  /* 0x0000000103037810 */ /* 0x000fe20007ffe1ff */
[C---:B------:R-:W-:Y:S01]  /*01b0*/  IMAD R7, R11.reuse, R23, RZ ;  /* 0x000000170b077224 */ /* 0x040fe200078e02ff */
[C---:B------:R-:W-:Y:S01]  /*01c0*/  LOP3.LUT R10, R11.reuse, 0x7, RZ, 0xc0, !PT ;  /* 0x000000070b0a7812 */ /* 0x040fe200078ec0ff */
[----:B------:R-:W-:Y:S01]  /*01d0*/  IMAD R2, R11, R2, RZ ;  /* 0x000000020b027224 */ /* 0x000fe200078e02ff */
[----:B------:R-:W-:-:S02]  /*01e0*/  ISETP.GE.U32.AND P0, PT, R4, 0x7, PT ;  /* 0x000000070400780c */ /* 0x000fc40003f06070 */
[----:B------:R-:W-:Y:S01]  /*01f0*/  ISETP.NE.AND P1, PT, R10, RZ, PT ;  /* 0x000000ff0a00720c */ /* 0x000fe20003f25270 */
[----:B------:R-:W-:-:S10]  /*0200*/  IMAD R9, R3, UR5, R2 ;  /* 0x0000000503097c24 */ /* 0x000fd4000f8e0202 */
[----:B------:R-:W-:Y:S05]  /*0210*/  @!P0 BRA `(.L_x_1) ;  /* 0x0000000400048947 */ /* 0x000fea0003800000 */
[----:B------:R-:W0:Y:S01]  /*0220*/  S2UR UR7, SR_CgaCtaId ;  /* 0x00000000000779c3 */ /* 0x000e220000008800 */
[----:B------:R-:W-:Y:S01]  /*0230*/  IMAD R3, R21, R9, R0 ;  /* 0x0000000915037224 */ /* 0x000fe200078e0200 */
[----:B------:R-:W-:Y:S01]  /*0240*/  UMOV UR6, 0x400 ;  /* 0x0000040000067882 */ /* 0x000fe20000000000 */
[C---:B------:R-:W-:Y:S02]  /*0250*/  LEA R25, R12.reuse, R13, 0x1 ;  /* 0x0000000d0c197211 */ /* 0x040fe400078e08ff */
[C-C-:B------:R-:W-:Y:S01]  /*0260*/  IMAD R0, R12.reuse, 0xd, R3.reuse ;  /* 0x0000000d0c007824 */ /* 0x140fe200078e0203 */
[C---:B------:R-:W-:Y:S01]  /*0270*/  IADD3 R28, PT, PT, R12.reuse, UR4, R26 ;  /* 0x000000040c1c7c10 */ /* 0x040fe2000fffe01a */
[C-C-:B------:R-:W-:Y:S01]  /*0280*/  IMAD R14, R12.reuse, 0x5, R3.reuse ;  /* 0x000000050c0e7824 */ /* 0x140fe200078e0203 */
[----:B------:R-:W-:Y:S01]  /*0290*/  SHF.L.U32 R25, R25, 0x3, RZ ;  /* 0x0000000319197819 */ /* 0x000fe200000006ff */
[C-C-:B------:R-:W-:Y:S02]  /*02a0*/  IMAD R2, R12.reuse, 0x9, R3.reuse ;  /* 0x000000090c027824 */ /* 0x140fe400078e0203 */
[----:B------:R-:W-:-:S02]  /*02b0*/  IMAD R6, R12, 0xf, R3 ;  /* 0x0000000f0c067824 */ /* 0x000fc400078e0203 */
[C-C-:B------:R-:W-:Y:S02]  /*02c0*/  IMAD R4, R12.reuse, 0xb, R3.reuse ;  /* 0x0000000b0c047824 */ /* 0x140fe400078e0203 */
[----:B------:R-:W-:Y:S02]  /*02d0*/  IMAD R8, R12, 0x7, R3 ;  /* 0x000000070c087824 */ /* 0x000fe400078e0203 */
[C---:B------:R-:W-:Y:S01]  /*02e0*/  IMAD R5, R13.reuse, 0x6, R0 ;  /* 0x000000060d057824 */ /* 0x040fe200078e0200 */
[C---:B------:R-:W-:Y:S01]  /*02f0*/  LEA R0, R13.reuse, R14, 0x1 ;  /* 0x0000000e0d007211 */ /* 0x040fe200078e08ff */
[C---:B------:R-:W-:Y:S01]  /*0300*/  IMAD R3, R13.reuse, 0x4, R2 ;  /* 0x000000040d037824 */ /* 0x040fe200078e0202 */
[C---:B------:R-:W-:Y:S01]  /*0310*/  IADD3 R14, PT, PT, R13.reuse, UR4, R26 ;  /* 0x000000040d0e7c10 */ /* 0x040fe2000fffe01a */
[C---:B------:R-:W-:Y:S02]  /*0320*/  IMAD R6, R13.reuse, 0x7, R6 ;  /* 0x000000070d067824 */ /* 0x040fe400078e0206 */
[C---:B------:R-:W-:Y:S01]  /*0330*/  IMAD R4, R13.reuse, 0x5, R4 ;  /* 0x000000050d047824 */ /* 0x040fe200078e0204 */
[----:B0-----:R-:W-:Y:S01]  /*0340*/  ULEA UR6, UR7, UR6, 0x18 ;  /* 0x0000000607067291 */ /* 0x001fe2000f8ec0ff */
[----:B------:R-:W-:Y:S01]  /*0350*/  IMAD R2, R13, 0x3, R8 ;  /* 0x000000030d027824 */ /* 0x000fe200078e0208 */
[----:B------:R-:W-:Y:S01]  /*0360*/  LOP3.LUT R8, R11, 0x3fffff8, RZ, 0xc0, !PT ;  /* 0x03fffff80b087812 */ /* 0x000fe200078ec0ff */
[----:B------:R-:W-:-:S02]  /*0370*/  IMAD R13, R7, 0x20, R26 ;  /* 0x00000020070d7824 */ /* 0x000fc400078e021a */
[CC--:B------:R-:W-:Y:S02]  /*0380*/  IMAD R27, R21.reuse, R9.reuse, R14 ;  /* 0x00000009151b7224 */ /* 0x0c0fe400078e020e */
[----:B------:R-:W-:Y:S01]  /*0390*/  IMAD R28, R21, R9, R28 ;  /* 0x00000009151c7224 */ /* 0x000fe200078e021c */
[----:B------:R-:W-:Y:S01]  /*03a0*/  LEA R13, R13, UR6, 0x2 ;  /* 0x000000060d0d7c11 */ /* 0x000fe2000f8e10ff */
[----:B------:R-:W-:Y:S02]  /*03b0*/  IMAD.MOV R29, RZ, RZ, -R8 ;  /* 0x000000ffff1d7224 */ /* 0x000fe400078e0a08 */
[----:B------:R-:W-:Y:S01]  /*03c0*/  IMAD R27, R12, 0x3, R27 ;  /* 0x000000030c1b7824 */ /* 0x000fe200078e021b */
[----:B------:R-:W-:-:S07]  /*03d0*/  IADD3 R13, PT, PT, R13, 0x200, RZ ;  /* 0x000002000d0d7810 */ /* 0x000fce0007ffe0ff */
.L_x_2:
[----:B------:R-:W0:Y:S02]  /*03e0*/  LDC.64 R14, c[0x0][0x380] ;  /* 0x0000e000ff0e7b82 */ /* 0x000e240000000a00 */
[----:B0-----:R-:W-:-:S06]  /*03f0*/  IMAD.WIDE.U32 R16, R28, 0x4, R14 ;  /* 0x000000041c107825 */ /* 0x001fcc00078e000e */
[----:B------:R-:W2:Y:S04]  /*0400*/  LDG.E R16, desc[UR10][R16.64] ;  /* 0x0000000a10107981 */ /* 0x000ea8000c1e1900 */
[----:B--2---:R0:W-:Y:S02]  /*0410*/  STS [R13+-0x200], R16 ;  /* 0xfffe00100d007388 */ /* 0x0041e40000000800 */
[----:B0-----:R-:W-:-:S05]  /*0420*/  IMAD.WIDE.U32 R16, R27, 0x4, R14 ;  /* 0x000000041b107825 */ /* 0x001fca00078e000e */
[----:B------:R-:W2:Y:S04]  /*0430*/  LDG.E R18, desc[UR10][R16.64] ;  /* 0x0000000a10127981 */ /* 0x000ea8000c1e1900 */
[----:B--2---:R0:W-:Y:S02]  /*0440*/  STS [R13+-0x180], R18 ;  /* 0xfffe80120d007388 */ /* 0x0041e40000000800 */
[----:B0-----:R-:W-:-:S06]  /*0450*/  IMAD.WIDE.U32 R18, R0, 0x4, R14 ;  /* 0x0000000400127825 */ /* 0x001fcc00078e000e */
[----:B------:R-:W2:Y:S01]  /*0460*/  LDG.E R19, desc[UR10][R18.64] ;  /* 0x0000000a12137981 */ /* 0x000ea2000c1e1900 */
[----:B------:R-:W-:-:S06]  /*0470*/  IMAD.WIDE.U32 R16, R3, 0x4, R14 ;  /* 0x0000000403107825 */ /* 0x000fcc00078e000e */
[----:B------:R-:W3:Y:S04]  /*0480*/  LDG.E R16, desc[UR10][R16.64] ;  /* 0x0000000a10107981 */ /* 0x000ee8000c1e1900 */
[----:B--2---:R0:W-:Y:S02]  /*0490*/  STS [R13+-0x100], R19 ;  /* 0xffff00130d007388 */ /* 0x0041e40000000800 */
[----:B0-----:R-:W-:-:S06]  /*04a0*/  IMAD.WIDE.U32 R18, R2, 0x4, R14 ;  /* 0x0000000402127825 */ /* 0x001fcc00078e000e */
[----:B------:R-:W2:Y:S04]  /*04b0*/  LDG.E R18, desc[UR10][R18.64] ;  /* 0x0000000a12127981 */ /* 0x000ea8000c1e1900 */
[----:B---3--:R0:W-:Y:S02]  /*04c0*/  STS [R13], R16 ;  /* 0x000000100d007388 */ /* 0x0081e40000000800 */
[----:B0-----:R-:W-:-:S06]  /*04d0*/  IMAD.WIDE.U32 R16, R4, 0x4, R14 ;  /* 0x0000000404107825 */ /* 0x001fcc00078e000e */
[----:B------:R-:W3:Y:S04]  /*04e0*/  LDG.E R17, desc[UR10][R16.64] ;  /* 0x0000000a10117981 */ /* 0x000ee8000c1e1900 */
[----:B--2---:R0:W-:Y:S02]  /*04f0*/  STS [R13+-0x80], R18 ;  /* 0xffff80120d007388 */ /* 0x0041e40000000800 */
[----:B0-----:R-:W-:-:S04]  /*0500*/  IMAD.WIDE.U32 R18, R5, 0x4, R14 ;  /* 0x0000000405127825 */ /* 0x001fc800078e000e */
[----:B------:R-:W-:Y:S02]  /*0510*/  IMAD.WIDE.U32 R14, R6, 0x4, R14 ;  /* 0x00000004060e7825 */ /* 0x000fe400078e000e */
[----:B------:R-:W2:Y:S04]  /*0520*/  LDG.E R19, desc[UR10][R18.64] ;  /* 0x0000000a12137981 */ /* 0x000ea8000c1e1900 */
[----:B------:R-:W4:Y:S01]  /*0530*/  LDG.E R14, desc[UR10][R14.64] ;  /* 0x0000000a0e0e7981 */ /* 0x000f22000c1e1900 */
[----:B------:R-:W-:-:S05]  /*0540*/  VIADD R29, R29, 0x8 ;  /* 0x000000081d1d7836 */ /* 0x000fca0000000000 */
[----:B------:R-:W-:Y:S01]  /*0550*/  ISETP.NE.AND P0, PT, R29, RZ, PT ;  /* 0x000000ff1d00720c */ /* 0x000fe20003f05270 */
[----:B---3--:R-:W-:Y:S01]  /*0560*/  STS [R13+0x80], R17 ;  /* 0x000080110d007388 */ /* 0x008fe20000000800 */
[C---:B------:R-:W-:Y:S01]  /*0570*/  IADD3 R28, PT, PT, R25.reuse, R28, RZ ;  /* 0x0000001c191c7210 */ /* 0x040fe20007ffe0ff */
[C---:B------:R-:W-:Y:S01]  /*0580*/  IMAD.IADD R27, R25.reuse, 0x1, R27 ;  /* 0x00000001191b7824 */ /* 0x040fe200078e021b */
[C---:B------:R-:W-:Y:S01]  /*0590*/  IADD3 R0, PT, PT, R25.reuse, R0, RZ ;  /* 0x0000000019007210 */ /* 0x040fe20007ffe0ff */
[C---:B------:R-:W-:Y:S01]  /*05a0*/  IMAD.IADD R2, R25.reuse, 0x1, R2 ;  /* 0x0000000119027824 */ /* 0x040fe200078e0202 */
[C---:B------:R-:W-:Y:S01]  /*05b0*/  IADD3 R3, PT, PT, R25.reuse, R3, RZ ;  /* 0x0000000319037210 */ /* 0x040fe20007ffe0ff */
[C---:B------:R-:W-:Y:S01]  /*05c0*/  IMAD.IADD R4, R25.reuse, 0x1, R4 ;  /* 0x0000000119047824 */ /* 0x040fe200078e0204 */
[C---:B------:R-:W-:Y:S01]  /*05d0*/  IADD3 R6, PT, PT, R25.reuse, R6, RZ ;  /* 0x0000000619067210 */ /* 0x040fe20007ffe0ff */
[----:B------:R-:W-:Y:S01]  /*05e0*/  IMAD.IADD R5, R25, 0x1, R5 ;  /* 0x0000000119057824 */ /* 0x000fe200078e0205 */
[----:B--2---:R-:W-:Y:S04]  /*05f0*/  STS [R13+0x100], R19 ;  /* 0x000100130d007388 */ /* 0x004fe80000000800 */
[----:B----4-:R0:W-:Y:S02]  /*0600*/  STS [R13+0x180], R14 ;  /* 0x0001800e0d007388 */ /* 0x0101e40000000800 */
[----:B0-----:R-:W-:Y:S01]  /*0610*/  IADD3 R13, PT, PT, R13, 0x400, RZ ;  /* 0x000004000d0d7810 */ /* 0x001fe20007ffe0ff */
[----:B------:R-:W-:Y:S06]  /*0620*/  @P0 BRA `(.L_x_2) ;  /* 0xfffffffc006c0947 */ /* 0x000fec000383ffff */
.L_x_1:
[----:B------:R-:W-:Y:S05]  /*0630*/  @!P1 BRA `(.L_x_0) ;  /* 0x0000000000f89947 */ /* 0x000fea0003800000 */
[----:B------:R-:W-:Y:S02]  /*0640*/  ISETP.GE.U32.AND P0, PT, R10, 0x4, PT ;  /* 0x000000040a00780c */ /* 0x000fe40003f06070 */
[----:B------:R-:W-:-:S04]  /*0650*/  LOP3.LUT R6, R11, 0x3, RZ, 0xc0, !PT ;  /* 0x000000030b067812 */ /* 0x000fc800078ec0ff */
[----:B------:R-:W-:-:S07]  /*0660*/  ISETP.NE.AND P1, PT, R6, RZ, PT ;  /* 0x000000ff0600720c */ /* 0x000fce0003f25270 */
[----:B------:R-:W-:Y:S06]  /*0670*/  @!P0 BRA `(.L_x_3) ;  /* 0x0000000000648947 */ /* 0x000fec0003800000 */
[----:B------:R-:W0:Y:S01]  /*0680*/  LDC.64 R2, c[0x0][0x380] ;  /* 0x0000e000ff027b82 */ /* 0x000e220000000a00 */
[----:B------:R-:W-:-:S04]  /*0690*/  IMAD.IADD R0, R9, 0x1, R8 ;  /* 0x0000000109007824 */ /* 0x000fc800078e0208 */
[----:B------:R-:W-:-:S05]  /*06a0*/  IMAD R0, R21, R0, R20 ;  /* 0x0000000015007224 */ /* 0x000fca00078e0214 */
[----:B------:R-:W-:-:S04]  /*06b0*/  IADD3 R4, PT, PT, R21, R0, RZ ;  /* 0x0000000015047210 */ /* 0x000fc80007ffe0ff */
[----:B------:R-:W-:-:S05]  /*06c0*/  IADD3 R14, PT, PT, R21, R4, RZ ;  /* 0x00000004150e7210 */ /* 0x000fca0007ffe0ff */
[----:B------:R-:W-:Y:S02]  /*06d0*/  IMAD.IADD R13, R21, 0x1, R14 ;  /* 0x00000001150d7824 */ /* 0x000fe400078e020e */
[----:B0-----:R-:W-:-:S04]  /*06e0*/  IMAD.WIDE.U32 R16, R0, 0x4, R2 ;  /* 0x0000000400107825 */ /* 0x001fc800078e0002 */
[--C-:B------:R-:W-:Y:S02]  /*06f0*/  IMAD.WIDE.U32 R4, R4, 0x4, R2.reuse ;  /* 0x0000000404047825 */ /* 0x100fe400078e0002 */
[----:B------:R-:W2:Y:S02]  /*0700*/  LDG.E R16, desc[UR10][R16.64] ;  /* 0x0000000a10107981 */ /* 0x000ea4000c1e1900 */
[--C-:B------:R-:W-:Y:S02]  /*0710*/  IMAD.WIDE.U32 R14, R14, 0x4, R2.reuse ;  /* 0x000000040e0e7825 */ /* 0x100fe400078e0002 */
[----:B------:R-:W3:Y:S02]  /*0720*/  LDG.E R4, desc[UR10][R4.64] ;  /* 0x0000000a04047981 */ /* 0x000ee4000c1e1900 */
[----:B------:R-:W-:Y:S02]  /*0730*/  IMAD.WIDE.U32 R2, R13, 0x4, R2 ;  /* 0x000000040d027825 */ /* 0x000fe400078e0002 */
[----:B------:R-:W4:Y:S04]  /*0740*/  LDG.E R14, desc[UR10][R14.64] ;  /* 0x0000000a0e0e7981 */ /* 0x000f28000c1e1900 */
[----:B------:R-:W5:Y:S01]  /*0750*/  LDG.E R2, desc[UR10][R2.64] ;  /* 0x0000000a02027981 */ /* 0x000f62000c1e1900 */
[----:B------:R-:W0:Y:S01]  /*0760*/  S2UR UR6, SR_CgaCtaId ;  /* 0x00000000000679c3 */ /* 0x000e220000008800 */
[----:B------:R-:W-:Y:S01]  /*0770*/  UMOV UR4, 0x400 ;  /* 0x0000040000047882 */ /* 0x000fe20000000000 */
[----:B------:R-:W-:-:S04]  /*0780*/  IADD3 R13, PT, PT, R7, R8, RZ ;  /* 0x00000008070d7210 */ /* 0x000fc80007ffe0ff */
[----:B------:R-:W-:Y:S01]  /*0790*/  LEA R13, R13, R26, 0x5 ;  /* 0x0000001a0d0d7211 */ /* 0x000fe200078e28ff */
[----:B0-----:R-:W-:-:S06]  /*07a0*/  ULEA UR4, UR6, UR4, 0x18 ;  /* 0x0000000406047291 */ /* 0x001fcc000f8ec0ff */
[----:B------:R-:W-:Y:S01]  /*07b0*/  LEA R13, R13, UR4, 0x2 ;  /* 0x000000040d0d7c11 */ /* 0x000fe2000f8e10ff */
[----:B------:R-:W-:-:S04]  /*07c0*/  VIADD R8, R8, 0x4 ;  /* 0x0000000408087836 */ /* 0x000fc80000000000 */
[----:B--2---:R0:W-:Y:S04]  /*07d0*/  STS [R13], R16 ;  /* 0x000000100d007388 */ /* 0x0041e80000000800 */
[----:B---3--:R0:W-:Y:S04]  /*07e0*/  STS [R13+0x80], R4 ;  /* 0x000080040d007388 */ /* 0x0081e80000000800 */
[----:B----4-:R0:W-:Y:S04]  /*07f0*/  STS [R13+0x100], R14 ;  /* 0x0001000e0d007388 */ /* 0x0101e80000000800 */
[----:B-----5:R0:W-:Y:S02]  /*0800*/  STS [R13+0x180], R2 ;  /* 0x000180020d007388 */ /* 0x0201e40000000800 */
.L_x_3:
[----:B------:R-:W-:Y:S05]  /*0810*/  @!P1 BRA `(.L_x_0) ;  /* 0x0000000000809947 */ /* 0x000fea0003800000 */
[----:B------:R-:W-:Y:S02]  /*0820*/  LOP3.LUT R11, R11, 0x1, RZ, 0xc0, !PT ;  /* 0x000000010b0b7812 */ /* 0x000fe400078ec0ff */
[----:B------:R-:W-:Y:S02]  /*0830*/  ISETP.NE.AND P0, PT, R6, 0x1, PT ;  /* 0x000000010600780c */ /* 0x000fe40003f05270 */
[----:B------:R-:W-:-:S11]  /*0840*/  ISETP.NE.U32.AND P1, PT, R11, 0x1, PT ;  /* 0x000000010b00780c */ /* 0x000fd60003f25070 */
[----:B------:R-:W1:Y:S01]  /*0850*/  @P0 LDC.64 R10, c[0x0][0x380] ;  /* 0x0000e000ff0a0b82 */ /* 0x000e620000000a00 */
[-C--:B------:R-:W-:Y:S02]  /*0860*/  @P0 IADD3 R0, PT, PT, R9, R8.reuse, RZ ;  /* 0x0000000809000210 */ /* 0x080fe40007ffe0ff */
[----:B0-----:R-:W-:Y:S01]  /*0870*/  @P0 IADD3 R13, PT, PT, R7, R8, RZ ;  /* 0x00000008070d0210 */ /* 0x001fe20007ffe0ff */
[----:B------:R-:W-:Y:S02]  /*0880*/  @P0 VIADD R8, R8, 0x2 ;  /* 0x0000000208080836 */ /* 0x000fe40000000000 */
[----:B------:R-:W-:Y:S02]  /*0890*/  @P0 IMAD R0, R21, R0, R20 ;  /* 0x0000000015000224 */ /* 0x000fe400078e0214 */
[----:B------:R-:W0:Y:S01]  /*08a0*/  @!P1 LDC.64 R2, c[0x0][0x380] ;  /* 0x0000e000ff029b82 */ /* 0x000e220000000a00 */
[----:B------:R-:W-:Y:S02]  /*08b0*/  @!P1 IADD3 R9, PT, PT, R9, R8, RZ ;  /* 0x0000000809099210 */ /* 0x000fe40007ffe0ff */
[----:B------:R-:W-:-:S03]  /*08c0*/  @P0 IADD3 R15, PT, PT, R21, R0, RZ ;  /* 0x00000000150f0210 */ /* 0x000fc60007ffe0ff */
[----:B------:R-:W-:Y:S02]  /*08d0*/  @!P1 IMAD R9, R21, R9, R20 ;  /* 0x0000000915099224 */ /* 0x000fe400078e0214 */
[----:B-1----:R-:W-:-:S04]  /*08e0*/  @P0 IMAD.WIDE.U32 R4, R0, 0x4, R10 ;  /* 0x0000000400040825 */ /* 0x002fc800078e000a */
[----:B------:R-:W-:Y:S02]  /*08f0*/  @P0 IMAD.WIDE.U32 R10, R15, 0x4, R10 ;  /* 0x000000040f0a0825 */ /* 0x000fe400078e000a */
[----:B------:R-:W2:Y:S02]  /*0900*/  @P0 LDG.E R4, desc[UR10][R4.64] ;  /* 0x0000000a04040981 */ /* 0x000ea4000c1e1900 */
[----:B0-----:R-:W-:Y:S02]  /*0910*/  @!P1 IMAD.WIDE.U32 R2, R9, 0x4, R2 ;  /* 0x0000000409029825 */ /* 0x001fe400078e0002 */
[----:B------:R-:W3:Y:S04]  /*0920*/  @P0 LDG.E R10, desc[UR10][R10.64] ;  /* 0x0000000a0a0a0981 */ /* 0x000ee8000c1e1900 */
[----:B------:R-:W4:Y:S01]  /*0930*/  @!P1 LDG.E R2, desc[UR10][R2.64] ;  /* 0x0000000a02029981 */ /* 0x000f22000c1e1900 */
[----:B------:R-:W0:Y:S01]  /*0940*/  @P0 S2R R9, SR_CgaCtaId ;  /* 0x0000000000090919 */ /* 0x000e220000008800 */
[----:B------:R-:W1:Y:S01]  /*0950*/  @!P1 S2R R15, SR_CgaCtaId ;  /* 0x00000000000f9919 */ /* 0x000e620000008800 */
[----:B------:R-:W-:Y:S01]  /*0960*/  @P0 MOV R0, 0x400 ;  /* 0x0000040000000802 */ /* 0x000fe20000000f00 */
[----:B------:R-:W-:Y:S01]  /*0970*/  @!P1 IMAD.IADD R7, R7, 0x1, R8 ;  /* 0x0000000107079824 */ /* 0x000fe200078e0208 */
[----:B------:R-:W-:-:S02]  /*0980*/  @!P1 MOV R6, 0x400 ;  /* 0x0000040000069802 */ /* 0x000fc40000000f00 */
[-C--:B------:R-:W-:Y:S02]  /*0990*/  @P0 LEA R13, R13, R26.reuse, 0x5 ;  /* 0x0000001a0d0d0211 */ /* 0x080fe400078e28ff */
[----:B------:R-:W-:Y:S02]  /*09a0*/  @!P1 LEA R7, R7, R26, 0x5 ;  /* 0x0000001a07079211 */ /* 0x000fe400078e28ff */
[----:B0-----:R-:W-:Y:S02]  /*09b0*/  @P0 LEA R0, R9, R0, 0x18 ;  /* 0x0000000009000211 */ /* 0x001fe400078ec0ff */
[----:B-1----:R-:W-:-:S03]  /*09c0*/  @!P1 LEA R6, R15, R6, 0x18 ;  /* 0x000000060f069211 */ /* 0x002fc600078ec0ff */
[----:B------:R-:W-:Y:S01]  /*09d0*/  @P0 IMAD R13, R13, 0x4, R0 ;  /* 0x000000040d0d0824 */ /* 0x000fe200078e0200 */
[----:B------:R-:W-:-:S04]  /*09e0*/  @!P1 LEA R7, R7, R6, 0x2 ;  /* 0x0000000607079211 */ /* 0x000fc800078e10ff */
[----:B--2---:R1:W-:Y:S04]  /*09f0*/  @P0 STS [R13], R4 ;  /* 0x000000040d000388 */ /* 0x0043e80000000800 */
[----:B---3--:R1:W-:Y:S04]  /*0a00*/  @P0 STS [R13+0x80], R10 ;  /* 0x0000800a0d000388 */ /* 0x0083e80000000800 */
[----:B----4-:R1:W-:Y:S02]  /*0a10*/  @!P1 STS [R7], R2 ;  /* 0x0000000207009388 */ /* 0x0103e40000000800 */
.L_x_0:
[----:B------:R-:W-:Y:S01]  /*0a20*/  BAR.SYNC.DEFER_BLOCKING 0x0 ;  /* 0x0000000000007b1d */ /* 0x000fe20000010000 */
[----:B------:R-:W-:Y:S01]  /*0a30*/  ISETP.GE.AND P0, PT, R12, RZ, PT ;  /* 0x000000ff0c00720c */ /* 0x000fe20003f06270 */
[----:B------:R-:W-:-:S12]  /*0a40*/  HFMA2 R5, -RZ, RZ, 0, 0 ;  /* 0x00000000ff057431 */ /* 0x000fd800000001ff */
[----:B------:R-:W-:Y:S05]  /*0a50*/  @!P0 BRA `(.L_x_4) ;  /* 0x00000004007c8947 */ /* 0x000fea0003800000 */
[C---:B------:R-:W-:Y:S01]  /*0a60*/  ISETP.GE.U32.AND P2, PT, R24.reuse, 0x7, PT ;  /* 0x000000071800780c */ /* 0x040fe20003f46070 */
[----:B------:R-:W2:Y:S01]  /*0a70*/  S2UR UR8, SR_CgaCtaId ;  /* 0x00000000000879c3 */ /* 0x000ea20000008800 */
[----:B------:R-:W-:Y:S01]  /*0a80*/  LOP3.LUT R0, R24, 0x6, RZ, 0xc0, !PT ;  /* 0x0000000618007812 */ /* 0x000fe200078ec0ff */
[----:B------:R-:W-:Y:S01]  /*0a90*/  IMAD.MOV R9, RZ, RZ, -R12 ;  /* 0x000000ffff097224 */ /* 0x000fe200078e0a0c */
[----:B01----:R-:W-:Y:S02]  /*0aa0*/  LOP3.LUT R2, R12, 0x1, RZ, 0xc0, !PT ;  /* 0x000000010c027812 */ /* 0x003fe400078ec0ff */
[----:B------:R-:W-:Y:S02]  /*0ab0*/  ISETP.GE.U32.AND P0, PT, R0, 0x3, PT ;  /* 0x000000030000780c */ /* 0x000fe40003f06070 */
[----:B------:R-:W-:Y:S02]  /*0ac0*/  ISETP.NE.U32.AND P1, PT, R2, 0x1, PT ;  /* 0x000000010200780c */ /* 0x000fe40003f25070 */
[----:B------:R-:W-:-:S03]  /*0ad0*/  MOV R0, RZ ;  /* 0x000000ff00007202 */ /* 0x000fc60000000f00 */
[----:B------:R-:W-:Y:S08]  /*0ae0*/  @!P2 BRA `(.L_x_5) ;  /* 0x000000000098a947 */ /* 0x000ff00003800000 */
[----:B------:R-:W0:Y:S01]  /*0af0*/  S2UR UR6, SR_CgaCtaId ;  /* 0x00000000000679c3 */ /* 0x000e220000008800 */
[----:B------:R-:W-:Y:S01]  /*0b00*/  UMOV UR4, 0x400 ;  /* 0x0000040000047882 */ /* 0x000fe20000000000 */
[----:B------:R-:W-:Y:S01]  /*0b10*/  IMAD R10, R23, 0x20, R26 ;  /* 0x00000020170a7824 */ /* 0x000fe200078e021a */
[----:B------:R-:W-:-:S04]  /*0b20*/  IADD3 R0, PT, PT, R24, 0x1, RZ ;  /* 0x0000000118007810 */ /* 0x000fc80007ffe0ff */
[----:B------:R-:W-:Y:S02]  /*0b30*/  LOP3.LUT R8, R0, 0xfffffff8, RZ, 0xc0, !PT ;  /* 0xfffffff800087812 */ /* 0x000fe400078ec0ff */
[----:B------:R-:W-:Y:S02]  /*0b40*/  MOV R0, RZ ;  /* 0x000000ff00007202 */ /* 0x000fe40000000f00 */
[----:B------:R-:W-:Y:S01]  /*0b50*/  IADD3 R8, PT, PT, -R8, RZ, RZ ;  /* 0x000000ff08087210 */ /* 0x000fe20007ffe1ff */
[----:B0-----:R-:W-:-:S06]  /*0b60*/  ULEA UR4, UR6, UR4, 0x18 ;  /* 0x0000000406047291 */ /* 0x001fcc000f8ec0ff */
[----:B------:R-:W-:-:S05]  /*0b70*/  LEA R10, R10, UR4, 0x2 ;  /* 0x000000040a0a7c11 */ /* 0x000fca000f8e10ff */
[----:B------:R-:W-:-:S07]  /*0b80*/  VIADD R10, R10, 0x200 ;  /* 0x000002000a0a7836 */ /* 0x000fce0000000000 */
.L_x_6:
[----:B------:R-:W0:Y:S01]  /*0b90*/  LDS R17, [R10+-0x200] ;  /* 0xfffe00000a117984 */ /* 0x000e220000000800 */
[----:B------:R-:W-:Y:S01]  /*0ba0*/  SHF.L.U32 R18, R24, 0x2, RZ ;  /* 0x0000000218127819 */ /* 0x000fe200000006ff */
[----:B------:R-:W-:Y:S01]  /*0bb0*/  VIADD R9, R9, 0x8 ;  /* 0x0000000809097836 */ /* 0x000fe20000000000 */
[----:B------:R-:W-:Y:S01]  /*0bc0*/  IADD3 R8, PT, PT, R8, 0x8, RZ ;  /* 0x0000000808087810 */ /* 0x000fe20007ffe0ff */
[----:B------:R-:W1:Y:S01]  /*0bd0*/  LDS R23, [R10+-0x180] ;  /* 0xfffe80000a177984 */ /* 0x000e620000000800 */
[----:B------:R-:W0:Y:S01]  /*0be0*/  LDC R19, c[0x3][R18] ;  /* 0x00c0000012137b82 */ /* 0x000e220000000800 */
[----:B------:R-:W-:Y:S02]  /*0bf0*/  IADD3 R24, PT, PT, R24, -0x8, RZ ;  /* 0xfffffff818187810 */ /* 0x000fe40007ffe0ff */
[----:B------:R-:W3:Y:S01]  /*0c00*/  LDS R28, [R10+-0x100] ;  /* 0xffff00000a1c7984 */ /* 0x000ee20000000800 */
[----:B------:R-:W-:-:S03]  /*0c10*/  ISETP.NE.AND P2, PT, R8, RZ, PT ;  /* 0x000000ff0800720c */ /* 0x000fc60003f45270 */
[----:B------:R-:W4:Y:S01]  /*0c20*/  LDS R16, [R10+-0x80] ;  /* 0xffff80000a107984 */ /* 0x000f220000000800 */
[----:B------:R-:W1:Y:S03]  /*0c30*/  LDC.64 R2, c[0x3][R18+-0x8] ;  /* 0x00fffe0012027b82 */ /* 0x000e660000000a00 */
[----:B------:R-:W5:Y:S04]  /*0c40*/  LDS R15, [R10] ;  /* 0x000000000a0f7984 */ /* 0x000f680000000800 */
[----:B------:R-:W2:Y:S01]  /*0c50*/  LDS R14, [R10+0x80] ;  /* 0x000080000a0e7984 */ /* 0x000ea20000000800 */
[----:B------:R-:W4:Y:S03]  /*0c60*/  LDC.64 R4, c[0x3][R18+-0x10] ;  /* 0x00fffc0012047b82 */ /* 0x000f260000000a00 */
[----:B------:R-:W2:Y:S04]  /*0c70*/  LDS R13, [R10+0x100] ;  /* 0x000100000a0d7984 */ /* 0x000ea80000000800 */
[----:B------:R3:W2:Y:S01]  /*0c80*/  LDS R11, [R10+0x180] ;  /* 0x000180000a0b7984 */ /* 0x0006a20000000800 */
[----:B------:R-:W2:Y:S01]  /*0c90*/  LDC.64 R6, c[0x3][R18+-0x18] ;  /* 0x00fffa0012067b82 */ /* 0x000ea20000000a00 */
[----:B---3--:R-:W-:Y:S01]  /*0ca0*/  IADD3 R10, PT, PT, R10, 0x400, RZ ;  /* 0x000004000a0a7810 */ /* 0x008fe20007ffe0ff */
[----:B0-----:R-:W-:-:S04]  /*0cb0*/  FFMA R0, R17, R19, R0 ;  /* 0x0000001311007223 */ /* 0x001fc80000000000 */
[----:B-1----:R-:W-:Y:S02]  /*0cc0*/  FFMA R3, R23, R3, R0 ;  /* 0x0000000317037223 */ /* 0x002fe40000000000 */
[----:B------:R-:W0:Y:S02]  /*0cd0*/  LDC R0, c[0x3][R18+-0x1c] ;  /* 0x00fff90012007b82 */ /* 0x000e240000000800 */
[----:B------:R-:W-:-:S04]  /*0ce0*/  FFMA R3, R28, R2, R3 ;  /* 0x000000021c037223 */ /* 0x000fc80000000003 */
[----:B----4-:R-:W-:-:S04]  /*0cf0*/  FFMA R16, R16, R5, R3 ;  /* 0x0000000510107223 */ /* 0x010fc80000000003 */
[----:B-----5:R-:W-:-:S04]  /*0d00*/  FFMA R15, R15, R4, R16 ;  /* 0x000000040f0f7223 */ /* 0x020fc80000000010 */
[----:B--2---:R-:W-:-:S04]  /*0d10*/  FFMA R14, R14, R7, R15 ;  /* 0x000000070e0e7223 */ /* 0x004fc8000000000f */
[----:B------:R-:W-:-:S04]  /*0d20*/  FFMA R6, R13, R6, R14 ;  /* 0x000000060d067223 */ /* 0x000fc8000000000e */
[----:B0-----:R-:W-:Y:S01]  /*0d30*/  FFMA R0, R11, R0, R6 ;  /* 0x000000000b007223 */ /* 0x001fe20000000006 */
[----:B------:R-:W-:Y:S06]  /*0d40*/  @P2 BRA `(.L_x_6) ;  /* 0xfffffffc00902947 */ /* 0x000fec000383ffff */
.L_x_5:
[----:B------:R-:W-:Y:S01]  /*0d50*/  UMOV UR7, 0x400 ;  /* 0x0000040000077882 */ /* 0x000fe20000000000 */
[----:B------:R-:W-:Y:S05]  /*0d60*/  @!P0 BRA `(.L_x_7) ;  /* 0x0000000000548947 */ /* 0x000fea0003800000 */
[----:B------:R-:W0:Y:S01]  /*0d70*/  S2UR UR6, SR_CgaCtaId ;  /* 0x00000000000679c3 */ /* 0x000e220000008800 */
[----:B------:R-:W-:Y:S01]  /*0d80*/  IMAD.IADD R3, R22, 0x1, R9 ;  /* 0x0000000116037824 */ /* 0x000fe200078e0209 */
[----:B------:R-:W-:Y:S01]  /*0d90*/  UMOV UR4, 0x400 ;  /* 0x0000040000047882 */ /* 0x000fe20000000000 */
[C---:B------:R-:W-:Y:S02]  /*0da0*/  IADD3 R2, PT, PT, -R9.reuse, R12, RZ ;  /* 0x0000000c09027210 */ /* 0x040fe40007ffe1ff */
[----:B------:R-:W-:Y:S02]  /*0db0*/  IADD3 R9, PT, PT, R9, 0x4, RZ ;  /* 0x0000000409097810 */ /* 0x000fe40007ffe0ff */
[----:B------:R-:W-:Y:S01]  /*0dc0*/  LEA R3, R3, R26, 0x5 ;  /* 0x0000001a03037211 */ /* 0x000fe200078e28ff */
[----:B------:R-:W-:-:S04]  /*0dd0*/  IMAD.SHL.U32 R2, R2, 0x4, RZ ;  /* 0x0000000402027824 */ /* 0x000fc800078e00ff */
[----:B------:R-:W1:Y:S08]  /*0de0*/  LDC R4, c[0x3][R2] ;  /* 0x00c0000002047b82 */ /* 0x000e700000000800 */
[----:B------:R-:W3:Y:S01]  /*0df0*/  LDC R6, c[0x3][R2+-0x4] ;  /* 0x00ffff0002067b82 */ /* 0x000ee20000000800 */
[----:B0-----:R-:W-:-:S07]  /*0e00*/  ULEA UR4, UR6, UR4, 0x18 ;  /* 0x0000000406047291 */ /* 0x001fce000f8ec0ff */
[----:B------:R-:W0:Y:S01]  /*0e10*/  LDC R8, c[0x3][R2+-0x8] ;  /* 0x00fffe0002087b82 */ /* 0x000e220000000800 */
[----:B------:R-:W-:-:S05]  /*0e20*/  LEA R3, R3, UR4, 0x2 ;  /* 0x0000000403037c11 */ /* 0x000fca000f8e10ff */
[----:B------:R-:W1:Y:S02]  /*0e30*/  LDS R5, [R3] ;  /* 0x0000000003057984 */ /* 0x000e640000000800 */
[----:B------:R-:W4:Y:S02]  /*0e40*/  LDC R10, c[0x3][R2+-0xc] ;  /* 0x00fffd00020a7b82 */ /* 0x000f240000000800 */
[----:B------:R-:W3:Y:S04]  /*0e50*/  LDS R7, [R3+0x80] ;  /* 0x0000800003077984 */ /* 0x000ee80000000800 */
[----:B------:R-:W0:Y:S04]  /*0e60*/  LDS R11, [R3+0x100] ;  /* 0x00010000030b7984 */ /* 0x000e280000000800 */
[----:B------:R-:W4:Y:S01]  /*0e70*/  LDS R13, [R3+0x180] ;  /* 0x00018000030d7984 */ /* 0x000f220000000800 */
[----:B-1----:R-:W-:-:S04]  /*0e80*/  FFMA R4, R5, R4, R0 ;  /* 0x0000000405047223 */ /* 0x002fc80000000000 */
[----:B---3--:R-:W-:-:S04]  /*0e90*/  FFMA R4, R7, R6, R4 ;  /* 0x0000000607047223 */ /* 0x008fc80000000004 */
[----:B0-----:R-:W-:-:S04]  /*0ea0*/  FFMA R4, R11, R8, R4 ;  /* 0x000000080b047223 */ /* 0x001fc80000000004 */
[----:B----4-:R-:W-:-:S07]  /*0eb0*/  FFMA R0, R13, R10, R4 ;  /* 0x0000000a0d007223 */ /* 0x010fce0000000004 */
.L_x_7:
[----:B------:R-:W-:Y:S05]  /*0ec0*/  @P1 BRA `(.L_x_8) ;  /* 0x00000000003c1947 */ /* 0x000fea0003800000 */
[----:B------:R-:W0:Y:S01]  /*0ed0*/  S2UR UR6, SR_CgaCtaId ;  /* 0x00000000000679c3 */ /* 0x000e220000008800 */
[----:B------:R-:W-:Y:S01]  /*0ee0*/  IADD3 R3, PT, PT, R22, R9, RZ ;  /* 0x0000000916037210 */ /* 0x000fe20007ffe0ff */
[----:B------:R-:W-:Y:S01]  /*0ef0*/  UMOV UR4, 0x400 ;  /* 0x0000040000047882 */ /* 0x000fe20000000000 */
[C---:B------:R-:W-:Y:S01]  /*0f00*/  IADD3 R2, PT, PT, -R9.reuse, R12, RZ ;  /* 0x0000000c09027210 */ /* 0x040fe20007ffe1ff */
[----:B------:R-:W-:Y:S02]  /*0f10*/  VIADD R9, R9, 0x2 ;  /* 0x0000000209097836 */ /* 0x000fe40000000000 */
[----:B------:R-:W-:Y:S01]  /*0f20*/  IMAD R3, R3, 0x20, R26 ;  /* 0x0000002003037824 */ /* 0x000fe200078e021a */
[----:B------:R-:W-:-:S04]  /*0f30*/  SHF.L.U32 R2, R2, 0x2, RZ ;  /* 0x0000000202027819 */ /* 0x000fc800000006ff */
[----:B------:R-:W1:Y:S08]  /*0f40*/  LDC R4, c[0x3][R2] ;  /* 0x00c0000002047b82 */ /* 0x000e700000000800 */
[----:B------:R-:W3:Y:S01]  /*0f50*/  LDC R6, c[0x3][R2+-0x4] ;  /* 0x00ffff0002067b82 */ /* 0x000ee20000000800 */
[----:B0-----:R-:W-:-:S06]  /*0f60*/  ULEA UR4, UR6, UR4, 0x18 ;  /* 0x0000000406047291 */ /* 0x001fcc000f8ec0ff */
[----:B------:R-:W-:-:S05]  /*0f70*/  LEA R3, R3, UR4, 0x2 ;  /* 0x0000000403037c11 */ /* 0x000fca000f8e10ff */
[----:B------:R-:W1:Y:S04]  /*0f80*/  LDS R5, [R3] ;  /* 0x0000000003057984 */ /* 0x000e680000000800 */
[----:B------:R-:W3:Y:S01]  /*0f90*/  LDS R7, [R3+0x80] ;  /* 0x0000800003077984 */ /* 0x000ee20000000800 */
[----:B-1----:R-:W-:-:S04]  /*0fa0*/  FFMA R0, R5, R4, R0 ;  /* 0x0000000405007223 */ /* 0x002fc80000000000 */
[----:B---3--:R-:W-:-:S07]  /*0fb0*/  FFMA R0, R7, R6, R0 ;  /* 0x0000000607007223 */ /* 0x008fce0000000000 */
.L_x_8:
[----:B------:R-:W-:Y:S01]  /*0fc0*/  IADD3 R3, PT, PT, R22, R9, RZ ;  /* 0x0000000916037210 */ /* 0x000fe20007ffe0ff */
[----:B--2---:R-:W-:Y:S01]  /*0fd0*/  ULEA UR7, UR8, UR7, 0x18 ;  /* 0x0000000708077291 */ /* 0x004fe2000f8ec0ff */
[----:B------:R-:W-:Y:S02]  /*0fe0*/  IMAD.IADD R9, R12, 0x1, -R9 ;  /* 0x000000010c097824 */ /* 0x000fe400078e0a09 */
[----:B------:R-:W-:-:S03]  /*0ff0*/  LEA R3, R3, R26, 0x5 ;  /* 0x0000001a03037211 */ /* 0x000fc600078e28ff */
[----:B------:R-:W-:Y:S02]  /*1000*/  SHF.L.U32 R9, R9, 0x2, RZ ;  /* 0x0000000209097819 */ /* 0x000fe400000006ff */
[----:B------:R-:W-:-:S04]  /*1010*/  LEA R3, R3, UR7, 0x2 ;  /* 0x0000000703037c11 */ /* 0x000fc8000f8e10ff */
[----:B------:R-:W0:Y:S02]  /*1020*/  LDC R9, c[0x3][R9] ;  /* 0x00c0000009097b82 */ /* 0x000e240000000800 */
[----:B------:R-:W0:Y:S02]  /*1030*/  LDS R3, [R3] ;  /* 0x0000000003037984 */ /* 0x000e240000000800 */
[----:B0-----:R-:W-:-:S07]  /*1040*/  FFMA R5, R3, R9, R0 ;  /* 0x0000000903057223 */ /* 0x001fce0000000000 */
.L_x_4:
[----:B01----:R-:W0:Y:S01]  /*1050*/  LDC.64 R2, c[0x0][0x388] ;  /* 0x0000e200ff027b82 */ /* 0x003e220000000a00 */
[----:B------:R-:W-:-:S05]  /*1060*/  IADD3 R22, PT, PT, R22, UR5, RZ ;  /* 0x0000000516167c10 */ /* 0x000fca000fffe0ff */
[----:B------:R-:W-:-:S04]  /*1070*/  IMAD R21, R21, R22, R20 ;  /* 0x0000001615157224 */ /* 0x000fc800078e0214 */
[----:B0-----:R-:W-:-:S05]  /*1080*/  IMAD.WIDE R2, R21, 0x4, R2 ;  /* 0x0000000415027825 */ /* 0x001fca00078e0202 */
[----:B------:R-:W-:Y:S01]  /*1090*/  STG.E desc[UR10][R2.64], R5 ;  /* 0x0000000502007986 */ /* 0x000fe2000c10190a */
[----:B------:R-:W-:Y:S05]  /*10a0*/  EXIT ;  /* 0x000000000000794d */ /* 0x000fea0003800000 */
.L_x_9:
[----:B------:R-:W-:-:S00]  /*10b0*/  BRA `(.L_x_9) ;  /* 0xfffffffc00fc7947 */ /* 0x000fc0000383ffff */
[----:B------:R-:W-:-:S00]  /*10c0*/  NOP ;  /* 0x0000000000007918 */ /* 0x000fc00000000000 */
        /* <DEDUP_REMOVED lines=11> */
.L_x_32:


//--------------------- .text._Z23convolutionRowSharedMemPfS_iii --------------------------
	.section	.text._Z23convolutionRowSharedMemPfS_iii,"ax",@progbits
	.align	128
        .global         _Z23convolutionRowSharedMemPfS_iii
        .type           _Z23convolutionRowSharedMemPfS_iii,@function
        .size           _Z23convolutionRowSharedMemPfS_iii,(.L_x_33 - _Z23convolutionRowSharedMemPfS_iii)
        .other          _Z23convolutionRowSharedMemPfS_iii,@"STO_CUDA_ENTRY STV_DEFAULT"
_Z23convolutionRowSharedMemPfS_iii:
.text._Z23convolutionRowSharedMemPfS_iii:
[----:B------:R-:W-:Y:S01]  /*0000*/  LDC R1, c[0x0][0x37c] ;  /* 0x0000df00ff017b82 */ /* 0x000fe20000000800 */
[----:B------:R-:W0:Y:S01]  /*0010*/  S2R R0, SR_TID.Y ;  /* 0x0000000000007919 */ /* 0x000e220000002200 */
[----:B------:R-:W1:Y:S06]  /*0020*/  LDCU UR9, c[0x0][0x360] ;  /* 0x00006c00ff0977ac */ /* 0x000e6c0008000800 */
[----:B------:R-:W0:Y:S01]  /*0030*/  S2UR UR10, SR_CTAID.Y ;  /* 0x00000000000a79c3 */ /* 0x000e220000002600 */
[----:B------:R-:W2:Y:S01]  /*0040*/  S2R R3, SR_TID.X ;  /* 0x0000000000037919 */ /* 0x000ea20000002100 */
[----:B------:R-:W3:Y:S01]  /*0050*/  LDCU UR22, c[0x0][0x398] ;  /* 0x00007300ff1677ac */ /* 0x000ee20008000800 */
[----:B------:R-:W4:Y:S05]  /*0060*/  LDCU.64 UR6, c[0x0][0x390] ;  /* 0x00007200ff0677ac */ /* 0x000f2a0008000a00 */
[----:B------:R-:W0:Y:S01]  /*0070*/  LDC R5, c[0x0][0x364] ;  /* 0x0000d900ff057b82 */ /* 0x000e220000000800 */
[----:B------:R-:W0:Y:S07]  /*0080*/  LDCU.64 UR12, c[0x0][0x358] ;  /* 0x00006b00ff0c77ac */ /* 0x000e2e0008000a00 */
[----:B------:R-:W1:Y:S01]  /*0090*/  S2UR UR5, SR_CTAID.X ;  /* 0x00000000000579c3 */ /* 0x000e620000002500 */
[----:B---3--:R-:W-:-:S02]  /*00a0*/  UISETP.GE.AND UP0, UPT, UR22, 0x20, UPT ;  /* 0x000000201600788c */ /* 0x008fc4000bf06270 */
[----:B------:R-:W-:Y:S02]  /*00b0*/  USHF.R.S32.HI UR4, URZ, 0x1f, UR22 ;  /* 0x0000001fff047899 */ /* 0x000fe40008011416 */
[----:B----4-:R-:W-:Y:S02]  /*00c0*/  USHF.L.U32 UR8, UR6, 0x1, URZ ;  /* 0x0000000106087899 */ /* 0x010fe400080006ff */
[----:B------:R-:W-:Y:S02]  /*00d0*/  ULEA.HI UR4, UR4, UR22, URZ, 0x5 ;  /* 0x0000001604047291 */ /* 0x000fe4000f8f28ff */
[----:B------:R-:W-:Y:S01]  /*00e0*/  UIADD3 UR7, UPT, UPT, UR8, UR7, URZ ;  /* 0x0000000708077290 */ /* 0x000fe2000fffe0ff */
[----:B0-----:R-:W-:Y:S01]  /*00f0*/  IMAD R2, R5, UR10, R0 ;  /* 0x0000000a05027c24 */ /* 0x001fe2000f8e0200 */
[----:B--2---:R-:W-:-:S04]  /*0100*/  IADD3 R5, PT, PT, R3, UR6, RZ ;  /* 0x0000000603057c10 */ /* 0x004fc8000fffe0ff */
[----:B------:R-:W-:Y:S01]  /*0110*/  IADD3 R2, PT, PT, R2, UR6, RZ ;  /* 0x0000000602027c10 */ /* 0x000fe2000fffe0ff */
[----:B-1----:R-:W-:Y:S01]  /*0120*/  UIMAD UR5, UR5, UR9, URZ ;  /* 0x00000009050572a4 */ /* 0x002fe2000f8e02ff */
[----:B------:R-:W-:Y:S11]  /*0130*/  BRA.U !UP0, `(.L_x_10) ;  /* 0x0000000908dc7547 */ /* 0x000ff6000b800000 */
[----:B------:R-:W-:Y:S01]  /*0140*/  USHF.R.S32.HI UR9, URZ, 0x5, UR4 ;  /* 0x00000005ff097899 */ /* 0x000fe20008011404 */
[----:B------:R-:W-:Y:S01]  /*0150*/  IADD3 R7, PT, PT, R3, UR5, RZ ;  /* 0x0000000503077c10 */ /* 0x000fe2000fffe0ff */
[----:B------:R-:W-:Y:S01]  /*0160*/  USHF.R.U32.HI UR10, URZ, 0x5, UR22 ;  /* 0x00000005ff0a7899 */ /* 0x000fe20008011616 */
[----:B------:R-:W-:Y:S01]  /*0170*/  IMAD R4, R2, UR7, RZ ;  /* 0x0000000702047c24 */ /* 0x000fe2000f8e02ff */
[----:B------:R-:W-:Y:S01]  /*0180*/  UIADD3 UR4, UPT, UPT, UR9, -0x1, URZ ;  /* 0xffffffff09047890 */ /* 0x000fe2000fffe0ff */
[----:B------:R-:W-:Y:S01]  /*0190*/  HFMA2 R6, -RZ, RZ, 0, 0 ;  /* 0x00000000ff067431 */ /* 0x000fe200000001ff */
[----:B------:R-:W-:Y:S01]  /*01a0*/  UIADD3 UR10, UPT, UPT, -UR10, 0x1, URZ ;  /* 0x000000010a0a7890 */ /* 0x000fe2000fffe1ff */
[----:B------:R-:W-:Y:S01]  /*01b0*/  IMAD R7, R7, UR9, RZ ;  /* 0x0000000907077c24 */ /* 0x000fe2000f8e02ff */
[----:B------:R-:W-:Y:S01]  /*01c0*/  UISETP.GE.U32.AND UP0, UPT, UR4, 0xf, UPT ;  /* 0x0000000f0400788c */ /* 0x000fe2000bf06070 */
[----:B------:R-:W-:Y:S01]  /*01d0*/  IMAD R9, R3, UR9, RZ ;  /* 0x0000000903097c24 */ /* 0x000fe2000f8e02ff */
[----:B------:R-:W-:-:S02]  /*01e0*/  UIMAD UR10, UR5, UR10, URZ ;  /* 0x0000000a050a72a4 */ /* 0x000fc4000f8e02ff */
[----:B------:R-:W-:Y:S01]  /*01f0*/  ULOP3.LUT UR14, UR9, 0xf, URZ, 0xc0, !UPT ;  /* 0x0000000f090e7892 */ /* 0x000fe2000f8ec0ff */
[----:B------:R-:W-:-:S03]  /*0200*/  IMAD R11, R0, UR22, R9 ;  /* 0x00000016000b7c24 */ /* 0x000fc6000f8e0209 */
[----:B------:R-:W-:Y:S01]  /*0210*/  IADD3 R13, PT, PT, R7, UR10, R4 ;  /* 0x0000000a070d7c10 */ /* 0x000fe2000fffe004 */
[----:B------:R-:W-:Y:S01]  /*0220*/  UISETP.NE.AND UP1, UPT, UR14, URZ, UPT ;  /* 0x000000ff0e00728c */ /* 0x000fe2000bf25270 */
[----:B------:R-:W-:Y:S10]  /*0230*/  BRA.U !UP0, `(.L_x_11) ;  /* 0x0000000508307547 */ /* 0x000ff4000b800000 */
[----:B------:R-:W0:Y:S01]  /*0240*/  S2UR UR11, SR_CgaCtaId ;  /* 0x00000000000b79c3 */ /* 0x000e220000008800 */
[----:B------:R-:W-:Y:S01]  /*0250*/  ULOP3.LUT UR15, UR9, 0x3fffff0, URZ, 0xc0, !UPT ;  /* 0x03fffff0090f7892 */ /* 0x000fe2000f8ec0ff */
[----:B------:R-:W-:-:S05]  /*0260*/  UMOV UR4, 0x400 ;  /* 0x0000040000047882 */ /* 0x000fca0000000000 */
[----:B------:R-:W-:Y:S01]  /*0270*/  MOV R6, UR15 ;  /* 0x0000000f00067c02 */ /* 0x000fe20008000f00 */
[----:B0-----:R-:W-:-:S03]  /*0280*/  ULEA UR11, UR11, UR4, 0x18 ;  /* 0x000000040b0b7291 */ /* 0x001fc6000f8ec0ff */
[----:B------:R-:W-:-:S09]  /*0290*/  UMOV UR4, URZ ;  /* 0x000000ff00047c82 */ /* 0x000fd20008000000 */
.L_x_12:
[----:B0-----:R-:W0:Y:S01]  /*02a0*/  LDC.64 R14, c[0x0][0x380] ;  /* 0x0000e000ff0e7b82 */ /* 0x001e220000000a00 */
[----:B------:R-:W-:-:S04]  /*02b0*/  IADD3 R23, PT, PT, R13, UR4, RZ ;  /* 0x000000040d177c10 */ /* 0x000fc8000fffe0ff */
[C---:B------:R-:W-:Y:S02]  /*02c0*/  IADD3 R25, PT, PT, R23.reuse, 0x3, RZ ;  /* 0x0000000317197810 */ /* 0x040fe40007ffe0ff */
[C---:B------:R-:W-:Y:S02]  /*02d0*/  IADD3 R21, PT, PT, R23.reuse, 0x2, RZ ;  /* 0x0000000217157810 */ /* 0x040fe40007ffe0ff */
[----:B------:R-:W-:Y:S01]  /*02e0*/  IADD3 R29, PT, PT, R23, 0x1, RZ ;  /* 0x00000001171d7810 */ /* 0x000fe20007ffe0ff */
[----:B0-----:R-:W-:-:S04]  /*02f0*/  IMAD.WIDE.U32 R24, R25, 0x4, R14 ;  /* 0x0000000419187825 */ /* 0x001fc800078e000e */
[--C-:B------:R-:W-:Y:S01]  /*0300*/  IMAD.WIDE.U32 R16, R23, 0x4, R14.reuse ;  /* 0x0000000417107825 */ /* 0x100fe200078e000e */
[----:B------:R-:W2:Y:S03]  /*0310*/  LDG.E R27, desc[UR12][R24.64] ;  /* 0x0000000c181b7981 */ /* 0x000ea6000c1e1900 */
[--C-:B------:R-:W-:Y:S01]  /*0320*/  IMAD.WIDE.U32 R20, R21, 0x4, R14.reuse ;  /* 0x0000000415147825 */ /* 0x100fe200078e000e */
[----:B------:R0:W3:Y:S03]  /*0330*/  LDG.E R10, desc[UR12][R16.64] ;  /* 0x0000000c100a7981 */ /* 0x0000e6000c1e1900 */
[----:B------:R-:W-:Y:S01]  /*0340*/  IMAD.WIDE.U32 R28, R29, 0x4, R14 ;  /* 0x000000041d1c7825 */ /* 0x000fe200078e000e */
[----:B------:R1:W4:Y:S05]  /*0350*/  LDG.E R22, desc[UR12][R20.64] ;  /* 0x0000000c14167981 */ /* 0x00032a000c1e1900 */
[----:B------:R-:W5:Y:S01]  /*0360*/  LDG.E R29, desc[UR12][R28.64] ;  /* 0x0000000c1c1d7981 */ /* 0x000f62000c1e1900 */
[----:B------:R-:W-:-:S02]  /*0370*/  IADD3 R19, PT, PT, R23, 0x4, RZ ;  /* 0x0000000417137810 */ /* 0x000fc40007ffe0ff */
[----:B------:R-:W-:Y:S01]  /*0380*/  IADD3 R12, PT, PT, R11, UR4, RZ ;  /* 0x000000040b0c7c10 */ /* 0x000fe2000fffe0ff */
[----:B------:R-:W-:Y:S02]  /*0390*/  VIADD R26, R23, 0x6 ;  /* 0x00000006171a7836 */ /* 0x000fe40000000000 */
[--C-:B0-----:R-:W-:Y:S01]  /*03a0*/  IMAD.WIDE.U32 R16, R19, 0x4, R14.reuse ;  /* 0x0000000413107825 */ /* 0x101fe200078e000e */
[----:B-1----:R-:W-:Y:S02]  /*03b0*/  LEA R21, R12, UR11, 0x2 ;  /* 0x0000000b0c157c11 */ /* 0x002fe4000f8e10ff */
[C---:B------:R-:W-:Y:S02]  /*03c0*/  IADD3 R12, PT, PT, R23.reuse, 0x7, RZ ;  /* 0x00000007170c7810 */ /* 0x040fe40007ffe0ff */
[C---:B------:R-:W-:Y:S01]  /*03d0*/  IADD3 R18, PT, PT, R23.reuse, 0x5, RZ ;  /* 0x0000000517127810 */ /* 0x040fe20007ffe0ff */
[----:B------:R0:W5:Y:S02]  /*03e0*/  LDG.E R8, desc[UR12][R16.64] ;  /* 0x0000000c10087981 */ /* 0x000164000c1e1900 */
[----:B------:R-:W-:Y:S01]  /*03f0*/  IMAD.WIDE.U32 R24, R12, 0x4, R14 ;  /* 0x000000040c187825 */ /* 0x000fe200078e000e */
[----:B------:R-:W-:-:S02]  /*0400*/  IADD3 R12, PT, PT, R23, 0x9, RZ ;  /* 0x00000009170c7810 */ /* 0x000fc40007ffe0ff */
[C---:B------:R-:W-:Y:S01]  /*0410*/  IADD3 R20, PT, PT, R23.reuse, 0x8, RZ ;  /* 0x0000000817147810 */ /* 0x040fe20007ffe0ff */
[--C-:B------:R-:W-:Y:S02]  /*0420*/  IMAD.WIDE.U32 R18, R18, 0x4, R14.reuse ;  /* 0x0000000412127825 */ /* 0x100fe400078e000e */
[----:B------:R1:W5:Y:S02]  /*0430*/  LDG.E R24, desc[UR12][R24.64] ;  /* 0x0000000c18187981 */ /* 0x000364000c1e1900 */
[--C-:B0-----:R-:W-:Y:S02]  /*0440*/  IMAD.WIDE.U32 R16, R26, 0x4, R14.reuse ;  /* 0x000000041a107825 */ /* 0x101fe400078e000e */
[----:B------:R0:W5:Y:S04]  /*0450*/  LDG.E R28, desc[UR12][R18.64] ;  /* 0x0000000c121c7981 */ /* 0x000168000c1e1900 */
[----:B------:R0:W5:Y:S01]  /*0460*/  LDG.E R26, desc[UR12][R16.64] ;  /* 0x0000000c101a7981 */ /* 0x000162000c1e1900 */
[----:B-1----:R-:W-:Y:S01]  /*0470*/  IADD3 R25, PT, PT, R23, 0xa, RZ ;  /* 0x0000000a17197810 */ /* 0x002fe20007ffe0ff */
[----:B0-----:R-:W-:-:S04]  /*0480*/  IMAD.WIDE.U32 R18, R20, 0x4, R14 ;  /* 0x0000000414127825 */ /* 0x001fc800078e000e */
[--C-:B------:R-:W-:Y:S01]  /*0490*/  IMAD.WIDE.U32 R16, R12, 0x4, R14.reuse ;  /* 0x000000040c107825 */ /* 0x100fe200078e000e */
[----:B------:R0:W5:Y:S04]  /*04a0*/  LDG.E R20, desc[UR12][R18.64] ;  /* 0x0000000c12147981 */ /* 0x000168000c1e1900 */
[----:B------:R1:W5:Y:S01]  /*04b0*/  LDG.E R12, desc[UR12][R16.64] ;  /* 0x0000000c100c7981 */ /* 0x000362000c1e1900 */
[----:B0-----:R-:W-:Y:S01]  /*04c0*/  IMAD.WIDE.U32 R18, R25, 0x4, R14 ;  /* 0x0000000419127825 */ /* 0x001fe200078e000e */
[C---:B-1----:R-:W-:Y:S02]  /*04d0*/  IADD3 R17, PT, PT, R23.reuse, 0xb, RZ ;  /* 0x0000000b17117810 */ /* 0x042fe40007ffe0ff */
[----:B------:R-:W-:-:S03]  /*04e0*/  IADD3 R25, PT, PT, R23, 0xc, RZ ;  /* 0x0000000c17197810 */ /* 0x000fc60007ffe0ff */
[----:B------:R-:W-:Y:S01]  /*04f0*/  IMAD.WIDE.U32 R16, R17, 0x4, R14 ;  /* 0x0000000411107825 */ /* 0x000fe200078e000e */
[----:B--2---:R0:W-:Y:S04]  /*0500*/  STS [R21+0xc], R27 ;  /* 0x00000c1b15007388 */ /* 0x0041e80000000800 */
[----:B---3--:R1:W-:Y:S01]  /*0510*/  STS [R21], R10 ;  /* 0x0000000a15007388 */ /* 0x0083e20000000800 */
[----:B0-----:R-:W-:-:S03]  /*0520*/  IADD3 R27, PT, PT, R23, 0xd, RZ ;  /* 0x0000000d171b7810 */ /* 0x001fc60007ffe0ff */
[----:B----4-:R0:W-:Y:S04]  /*0530*/  STS [R21+0x8], R22 ;  /* 0x0000081615007388 */ /* 0x0101e80000000800 */
[----:B-1----:R1:W2:Y:S01]  /*0540*/  LDG.E R10, desc[UR12][R18.64] ;  /* 0x0000000c120a7981 */ /* 0x0022a2000c1e1900 */
[----:B0-----:R-:W-:Y:S01]  /*0550*/  IADD3 R22, PT, PT, R23, 0xe, RZ ;  /* 0x0000000e17167810 */ /* 0x001fe20007ffe0ff */
[--C-:B-1----:R-:W-:Y:S02]  /*0560*/  IMAD.WIDE.U32 R18, R25, 0x4, R14.reuse ;  /* 0x0000000419127825 */ /* 0x102fe400078e000e */
[----:B------:R0:W3:Y:S02]  /*0570*/  LDG.E R25, desc[UR12][R16.64] ;  /* 0x0000000c10197981 */ /* 0x0000e4000c1e1900 */
[----:B0-----:R-:W-:-:S04]  /*0580*/  IMAD.WIDE.U32 R16, R27, 0x4, R14 ;  /* 0x000000041b107825 */ /* 0x001fc800078e000e */
[----:B------:R-:W-:Y:S02]  /*0590*/  VIADD R27, R23, 0xf ;  /* 0x0000000f171b7836 */ /* 0x000fe40000000000 */
[--C-:B------:R-:W-:Y:S01]  /*05a0*/  IMAD.WIDE.U32 R22, R22, 0x4, R14.reuse ;  /* 0x0000000416167825 */ /* 0x100fe200078e000e */
[----:B-----5:R0:W-:Y:S03]  /*05b0*/  STS [R21+0x4], R29 ;  /* 0x0000041d15007388 */ /* 0x0201e60000000800 */
[----:B------:R-:W-:Y:S01]  /*05c0*/  IMAD.WIDE.U32 R14, R27, 0x4, R14 ;  /* 0x000000041b0e7825 */ /* 0x000fe200078e000e */
[----:B------:R-:W4:Y:S04]  /*05d0*/  LDG.E R16, desc[UR12][R16.64] ;  /* 0x0000000c10107981 */ /* 0x000f28000c1e1900 */
[----:B------:R-:W5:Y:S04]  /*05e0*/  LDG.E R22, desc[UR12][R22.64] ;  /* 0x0000000c16167981 */ /* 0x000f68000c1e1900 */
[----:B0-----:R-:W5:Y:S04]  /*05f0*/  LDG.E R29, desc[UR12][R18.64] ;  /* 0x0000000c121d7981 */ /* 0x001f68000c1e1900 */
[----:B------:R-:W5:Y:S01]  /*0600*/  LDG.E R14, desc[UR12][R14.64] ;  /* 0x0000000c0e0e7981 */ /* 0x000f62000c1e1900 */
[----:B------:R-:W-:-:S03]  /*0610*/  UIADD3 UR4, UPT, UPT, UR4, 0x10, URZ ;  /* 0x0000001004047890 */ /* 0x000fc6000fffe0ff */
[----:B------:R0:W-:Y:S04]  /*0620*/  STS [R21+0x10], R8 ;  /* 0x0000100815007388 */ /* 0x0001e80000000800 */
[----:B------:R0:W-:Y:S04]  /*0630*/  STS [R21+0x14], R28 ;  /* 0x0000141c15007388 */ /* 0x0001e80000000800 */
[----:B------:R0:W-:Y:S04]  /*0640*/  STS [R21+0x18], R26 ;  /* 0x0000181a15007388 */ /* 0x0001e80000000800 */
[----:B------:R0:W-:Y:S04]  /*0650*/  STS [R21+0x1c], R24 ;  /* 0x00001c1815007388 */ /* 0x0001e80000000800 */
[----:B------:R0:W-:Y:S04]  /*0660*/  STS [R21+0x20], R20 ;  /* 0x0000201415007388 */ /* 0x0001e80000000800 */
[----:B------:R0:W-:Y:S01]  /*0670*/  STS [R21+0x24], R12 ;  /* 0x0000240c15007388 */ /* 0x0001e20000000800 */
[----:B------:R-:W-:-:S03]  /*0680*/  ISETP.NE.AND P0, PT, R6, UR4, PT ;  /* 0x0000000406007c0c */ /* 0x000fc6000bf05270 */
[----:B--2---:R0:W-:Y:S04]  /*0690*/  STS [R21+0x28], R10 ;  /* 0x0000280a15007388 */ /* 0x0041e80000000800 */
[----:B---3--:R0:W-:Y:S04]  /*06a0*/  STS [R21+0x2c], R25 ;  /* 0x00002c1915007388 */ /* 0x0081e80000000800 */
[----:B----4-:R0:W-:Y:S04]  /*06b0*/  STS [R21+0x34], R16 ;  /* 0x0000341015007388 */ /* 0x0101e80000000800 */
[----:B-----5:R0:W-:Y:S04]  /*06c0*/  STS [R21+0x38], R22 ;  /* 0x0000381615007388 */ /* 0x0201e80000000800 */
[----:B------:R0:W-:Y:S04]  /*06d0*/  STS [R21+0x30], R29 ;  /* 0x0000301d15007388 */ /* 0x0001e80000000800 */
[----:B------:R0:W-:Y:S01]  /*06e0*/  STS [R21+0x3c], R14 ;  /* 0x00003c0e15007388 */ /* 0x0001e20000000800 */
[----:B------:R-:W-:Y:S05]  /*06f0*/  @P0 BRA `(.L_x_12) ;  /* 0xfffffff800e80947 */ /* 0x000fea000383ffff */
.L_x_11:
[----:B------:R-:W-:Y:S05]  /*0700*/  BRA.U !UP1, `(.L_x_10) ;  /* 0x0000000509687547 */ /* 0x000fea000b800000 */
[----:B------:R-:W-:Y:S02]  /*0710*/  UISETP.GE.U32.AND UP0, UPT, UR14, 0x8, UPT ;  /* 0x000000080e00788c */ /* 0x000fe4000bf06070 */
[----:B------:R-:W-:-:S04]  /*0720*/  ULOP3.LUT UR15, UR9, 0x7, URZ, 0xc0, !UPT ;  /* 0x00000007090f7892 */ /* 0x000fc8000f8ec0ff */
[----:B------:R-:W-:-:S03]  /*0730*/  UISETP.NE.AND UP1, UPT, UR15, URZ, UPT ;  /* 0x000000ff0f00728c */ /* 0x000fc6000bf25270 */
[----:B------:R-:W-:Y:S08]  /*0740*/  BRA.U !UP0, `(.L_x_13) ;  /* 0x00000001089c7547 */ /* 0x000ff0000b800000 */
[----:B0-----:R-:W0:Y:S01]  /*0750*/  LDC.64 R14, c[0x0][0x380] ;  /* 0x0000e000ff0e7b82 */ /* 0x001e220000000a00 */
[----:B------:R-:W-:-:S04]  /*0760*/  IADD3 R29, PT, PT, R13, R6, RZ ;  /* 0x000000060d1d7210 */ /* 0x000fc80007ffe0ff */
[C---:B------:R-:W-:Y:S02]  /*0770*/  IADD3 R27, PT, PT, R29.reuse, 0x1, RZ ;  /* 0x000000011d1b7810 */ /* 0x040fe40007ffe0ff */
[C---:B------:R-:W-:Y:S02]  /*0780*/  IADD3 R25, PT, PT, R29.reuse, 0x2, RZ ;  /* 0x000000021d197810 */ /* 0x040fe40007ffe0ff */
[C---:B------:R-:W-:Y:S02]  /*0790*/  IADD3 R23, PT, PT, R29.reuse, 0x3, RZ ;  /* 0x000000031d177810 */ /* 0x040fe40007ffe0ff */
[C---:B------:R-:W-:Y:S02]  /*07a0*/  IADD3 R17, PT, PT, R29.reuse, 0x4, RZ ;  /* 0x000000041d117810 */ /* 0x040fe40007ffe0ff */
[C---:B------:R-:W-:Y:S02]  /*07b0*/  IADD3 R19, PT, PT, R29.reuse, 0x5, RZ ;  /* 0x000000051d137810 */ /* 0x040fe40007ffe0ff */
[C---:B------:R-:W-:Y:S01]  /*07c0*/  IADD3 R10, PT, PT, R29.reuse, 0x6, RZ ;  /* 0x000000061d0a7810 */ /* 0x040fe20007ffe0ff */
[C---:B0-----:R-:W-:Y:S01]  /*07d0*/  IMAD.WIDE.U32 R20, R29.reuse, 0x4, R14 ;  /* 0x000000041d147825 */ /* 0x041fe200078e000e */
[----:B------:R-:W-:-:S03]  /*07e0*/  IADD3 R29, PT, PT, R29, 0x7, RZ ;  /* 0x000000071d1d7810 */ /* 0x000fc60007ffe0ff */
[--C-:B------:R-:W-:Y:S01]  /*07f0*/  IMAD.WIDE.U32 R26, R27, 0x4, R14.reuse ;  /* 0x000000041b1a7825 */ /* 0x100fe200078e000e */
[----:B------:R0:W2:Y:S03]  /*0800*/  LDG.E R8, desc[UR12][R20.64] ;  /* 0x0000000c14087981 */ /* 0x0000a6000c1e1900 */
[--C-:B------:R-:W-:Y:S02]  /*0810*/  IMAD.WIDE.U32 R24, R25, 0x4, R14.reuse ;  /* 0x0000000419187825 */ /* 0x100fe400078e000e */
[----:B------:R1:W3:Y:S02]  /*0820*/  LDG.E R26, desc[UR12][R26.64] ;  /* 0x0000000c1a1a7981 */ /* 0x0002e4000c1e1900 */
[--C-:B------:R-:W-:Y:S02]  /*0830*/  IMAD.WIDE.U32 R22, R23, 0x4, R14.reuse ;  /* 0x0000000417167825 */ /* 0x100fe400078e000e */
[----:B------:R-:W4:Y:S02]  /*0840*/  LDG.E R24, desc[UR12][R24.64] ;  /* 0x0000000c18187981 */ /* 0x000f24000c1e1900 */
[----:B------:R-:W-:-:S02]  /*0850*/  IMAD.WIDE.U32 R16, R17, 0x4, R14 ;  /* 0x0000000411107825 */ /* 0x000fc400078e000e */
[----:B------:R-:W5:Y:S02]  /*0860*/  LDG.E R22, desc[UR12][R22.64] ;  /* 0x0000000c16167981 */ /* 0x000f64000c1e1900 */
[--C-:B------:R-:W-:Y:S02]  /*0870*/  IMAD.WIDE.U32 R18, R19, 0x4, R14.reuse ;  /* 0x0000000413127825 */ /* 0x100fe400078e000e */
[----:B------:R-:W5:Y:S02]  /*0880*/  LDG.E R16, desc[UR12][R16.64] ;  /* 0x0000000c10107981 */ /* 0x000f64000c1e1900 */
[--C-:B0-----:R-:W-:Y:S02]  /*0890*/  IMAD.WIDE.U32 R20, R10, 0x4, R14.reuse ;  /* 0x000000040a147825 */ /* 0x101fe400078e000e */
[----:B------:R-:W5:Y:S02]  /*08a0*/  LDG.E R18, desc[UR12][R18.64] ;  /* 0x0000000c12127981 */ /* 0x000f64000c1e1900 */
[----:B------:R-:W-:-:S02]  /*08b0*/  IMAD.WIDE.U32 R14, R29, 0x4, R14 ;  /* 0x000000041d0e7825 */ /* 0x000fc400078e000e */
[----:B------:R-:W5:Y:S04]  /*08c0*/  LDG.E R20, desc[UR12][R20.64] ;  /* 0x0000000c14147981 */ /* 0x000f68000c1e1900 */
[----:B------:R-:W5:Y:S01]  /*08d0*/  LDG.E R14, desc[UR12][R14.64] ;  /* 0x0000000c0e0e7981 */ /* 0x000f62000c1e1900 */
[----:B------:R-:W0:Y:S01]  /*08e0*/  S2UR UR11, SR_CgaCtaId ;  /* 0x00000000000b79c3 */ /* 0x000e220000008800 */
[----:B------:R-:W-:Y:S01]  /*08f0*/  UMOV UR4, 0x400 ;  /* 0x0000040000047882 */ /* 0x000fe20000000000 */
[----:B------:R-:W-:Y:S01]  /*0900*/  IADD3 R10, PT, PT, R11, R6, RZ ;  /* 0x000000060b0a7210 */ /* 0x000fe20007ffe0ff */
[----:B0-----:R-:W-:-:S06]  /*0910*/  ULEA UR4, UR11, UR4, 0x18 ;  /* 0x000000040b047291 */ /* 0x001fcc000f8ec0ff */
[----:B-1----:R-:W-:Y:S01]  /*0920*/  LEA R27, R10, UR4, 0x2 ;  /* 0x000000040a1b7c11 */ /* 0x002fe2000f8e10ff */
[----:B------:R-:W-:-:S04]  /*0930*/  VIADD R6, R6, 0x8 ;  /* 0x0000000806067836 */ /* 0x000fc80000000000 */
[----:B--2---:R1:W-:Y:S04]  /*0940*/  STS [R27], R8 ;  /* 0x000000081b007388 */ /* 0x0043e80000000800 */
[----:B---3--:R1:W-:Y:S04]  /*0950*/  STS [R27+0x4], R26 ;  /* 0x0000041a1b007388 */ /* 0x0083e80000000800 */
[----:B----4-:R1:W-:Y:S04]  /*0960*/  STS [R27+0x8], R24 ;  /* 0x000008181b007388 */ /* 0x0103e80000000800 */
[----:B-----5:R1:W-:Y:S04]  /*0970*/  STS [R27+0xc], R22 ;  /* 0x00000c161b007388 */ /* 0x0203e80000000800 */
[----:B------:R1:W-:Y:S04]  /*0980*/  STS [R27+0x10], R16 ;  /* 0x000010101b007388 */ /* 0x0003e80000000800 */
[----:B------:R1:W-:Y:S04]  /*0990*/  STS [R27+0x14], R18 ;  /* 0x000014121b007388 */ /* 0x0003e80000000800 */
[----:B------:R1:W-:Y:S04]  /*09a0*/  STS [R27+0x18], R20 ;  /* 0x000018141b007388 */ /* 0x0003e80000000800 */
[----:B------:R1:W-:Y:S02]  /*09b0*/  STS [R27+0x1c], R14 ;  /* 0x00001c0e1b007388 */ /* 0x0003e40000000800 */
.L_x_13:
[----:B------:R-:W-:Y:S05]  /*09c0*/  BRA.U !UP1, `(.L_x_10) ;  /* 0x0000000109b87547 */ /* 0x000fea000b800000 */
[----:B------:R-:W-:Y:S02]  /*09d0*/  UISETP.GE.U32.AND UP0, UPT, UR15, 0x4, UPT ;  /* 0x000000040f00788c */ /* 0x000fe4000bf06070 */
[----:B------:R-:W-:-:S04]  /*09e0*/  ULOP3.LUT UR9, UR9, 0x3, URZ, 0xc0, !UPT ;  /* 0x0000000309097892 */ /* 0x000fc8000f8ec0ff */
[----:B------:R-:W-:-:S03]  /*09f0*/  UISETP.NE.AND UP1, UPT, UR9, URZ, UPT ;  /* 0x000000ff0900728c */ /* 0x000fc6000bf25270 */
[----:B------:R-:W-:Y:S08]  /*0a00*/  BRA.U !UP0, `(.L_x_14) ;  /* 0x00000001085c7547 */ /* 0x000ff0000b800000 */
[----:B01----:R-:W0:Y:S01]  /*0a10*/  LDC.64 R14, c[0x0][0x380] ;  /* 0x0000e000ff0e7b82 */ /* 0x003e220000000a00 */
[----:B------:R-:W-:-:S04]  /*0a20*/  IADD3 R13, PT, PT, R13, R6, RZ ;  /* 0x000000060d0d7210 */ /* 0x000fc80007ffe0ff */
[C---:B------:R-:W-:Y:S02]  /*0a30*/  IADD3 R17, PT, PT, R13.reuse, 0x1, RZ ;  /* 0x000000010d117810 */ /* 0x040fe40007ffe0ff */
[C---:B------:R-:W-:Y:S02]  /*0a40*/  IADD3 R21, PT, PT, R13.reuse, 0x2, RZ ;  /* 0x000000020d157810 */ /* 0x040fe40007ffe0ff */
[C---:B------:R-:W-:Y:S01]  /*0a50*/  IADD3 R23, PT, PT, R13.reuse, 0x3, RZ ;  /* 0x000000030d177810 */ /* 0x040fe20007ffe0ff */
        /* <DEDUP_REMOVED lines=10> */
[----:B------:R-:W-:Y:S01]  /*0b00*/  IADD3 R11, PT, PT, R11, R6, RZ ;  /* 0x000000060b0b7210 */ /* 0x000fe20007ffe0ff */
[----:B0-----:R-:W-:-:S06]  /*0b10*/  ULEA UR4, UR11, UR4, 0x18 ;  /* 0x000000040b047291 */ /* 0x001fcc000f8ec0ff */
[----:B------:R-:W-:Y:S02]  /*0b20*/  LEA R11, R11, UR4, 0x2 ;  /* 0x000000040b0b7c11 */ /* 0x000fe4000f8e10ff */
[----:B------:R-:W-:-:S03]  /*0b30*/  IADD3 R6, PT, PT, R6, 0x4, RZ ;  /* 0x0000000406067810 */ /* 0x000fc60007ffe0ff */
[----:B--2---:R2:W-:Y:S04]  /*0b40*/  STS [R11], R18 ;  /* 0x000000120b007388 */ /* 0x0045e80000000800 */
[----:B---3--:R2:W-:Y:S04]  /*0b50*/  STS [R11+0x4], R16 ;  /* 0x000004100b007388 */ /* 0x0085e80000000800 */
[----:B----4-:R2:W-:Y:S04]  /*0b60*/  STS [R11+0x8], R12 ;  /* 0x0000080c0b007388 */ /* 0x0105e80000000800 */
[----:B-----5:R2:W-:Y:S02]  /*0b70*/  STS [R11+0xc], R14 ;  /* 0x00000c0e0b007388 */ /* 0x0205e40000000800 */
.L_x_14:
[----:B------:R-:W-:Y:S05]  /*0b80*/  BRA.U !UP1, `(.L_x_10) ;  /* 0x0000000109487547 */ /* 0x000fea000b800000 */
[----:B------:R-:W3:Y:S01]  /*0b90*/  S2UR UR11, SR_CgaCtaId ;  /* 0x00000000000b79c3 */ /* 0x000ee20000008800 */
[----:B------:R-:W-:Y:S01]  /*0ba0*/  IADD3 R9, PT, PT, R9, R6, RZ ;  /* 0x0000000609097210 */ /* 0x000fe20007ffe0ff */
[----:B------:R-:W-:Y:S01]  /*0bb0*/  UMOV UR4, 0x400 ;  /* 0x0000040000047882 */ /* 0x000fe20000000000 */
[----:B------:R-:W-:Y:S01]  /*0bc0*/  IADD3 R7, PT, PT, R7, UR10, R6 ;  /* 0x0000000a07077c10 */ /* 0x000fe2000fffe006 */
[----:B------:R-:W-:Y:S02]  /*0bd0*/  UIADD3 UR9, UPT, UPT, -UR9, URZ, URZ ;  /* 0x000000ff09097290 */ /* 0x000fe4000fffe1ff */
[----:B------:R-:W-:Y:S01]  /*0be0*/  IMAD R9, R0, UR22, R9 ;  /* 0x0000001600097c24 */ /* 0x000fe2000f8e0209 */
[----:B------:R-:W-:Y:S01]  /*0bf0*/  IADD3 R13, PT, PT, R4, R7, RZ ;  /* 0x00000007040d7210 */ /* 0x000fe20007ffe0ff */
[----:B0-2---:R-:W0:Y:S01]  /*0c00*/  LDC.64 R10, c[0x0][0x380] ;  /* 0x0000e000ff0a7b82 */ /* 0x005e220000000a00 */
[----:B---3--:R-:W-:-:S06]  /*0c10*/  ULEA UR4, UR11, UR4, 0x18 ;  /* 0x000000040b047291 */ /* 0x008fcc000f8ec0ff */
[----:B------:R-:W-:-:S07]  /*0c20*/  LEA R9, R9, UR4, 0x2 ;  /* 0x0000000409097c11 */ /* 0x000fce000f8e10ff */
.L_x_15:
[----:B0-----:R-:W-:-:S06]  /*0c30*/  IMAD.WIDE.U32 R6, R13, 0x4, R10 ;  /* 0x000000040d067825 */ /* 0x001fcc00078e000a */
[----:B------:R-:W2:Y:S01]  /*0c40*/  LDG.E R6, desc[UR12][R6.64] ;  /* 0x0000000c06067981 */ /* 0x000ea2000c1e1900 */
[----:B------:R-:W-:Y:S01]  /*0c50*/  UIADD3 UR9, UPT, UPT, UR9, 0x1, URZ ;  /* 0x0000000109097890 */ /* 0x000fe2000fffe0ff */
[----:B------:R-:W-:-:S03]  /*0c60*/  IADD3 R13, PT, PT, R13, 0x1, RZ ;  /* 0x000000010d0d7810 */ /* 0x000fc60007ffe0ff */
[----:B------:R-:W-:Y:S01]  /*0c70*/  UISETP.NE.AND UP0, UPT, UR9, URZ, UPT ;  /* 0x000000ff0900728c */ /* 0x000fe2000bf05270 */
[----:B--2---:R0:W-:Y:S02]  /*0c80*/  STS [R9], R6 ;  /* 0x0000000609007388 */ /* 0x0041e40000000800 */
[----:B0-----:R-:W-:-:S06]  /*0c90*/  VIADD R9, R9, 0x4 ;  /* 0x0000000409097836 */ /* 0x001fcc0000000000 */
[----:B------:R-:W-:Y:S05]  /*0ca0*/  BRA.U UP0, `(.L_x_15) ;  /* 0xfffffffd00e07547 */ /* 0x000fea000b83ffff */
.L_x_10:
[----:B------:R-:W-:Y:S01]  /*0cb0*/  BAR.SYNC.DEFER_BLOCKING 0x0 ;  /* 0x0000000000007b1d */ /* 0x000fe20000010000 */
[----:B------:R-:W-:Y:S01]  /*0cc0*/  UISETP.GE.AND UP0, UPT, UR6, URZ, UPT ;  /* 0x000000ff0600728c */ /* 0x000fe2000bf06270 */
[----:B------:R-:W-:-:S08]  /*0cd0*/  MOV R9, RZ ;  /* 0x000000ff00097202 */ /* 0x000fd00000000f00 */
[----:B------:R-:W-:Y:S05]  /*0ce0*/  BRA.U !UP0, `(.L_x_16) ;  /* 0x0000000508747547 */ /* 0x000fea000b800000 */
[----:B------:R-:W3:Y:S01]  /*0cf0*/  S2UR UR9, SR_CgaCtaId ;  /* 0x00000000000979c3 */ /* 0x000ee20000008800 */
[----:B------:R-:W-:Y:S01]  /*0d00*/  UISETP.GE.U32.AND UP2, UPT, UR8, 0x7, UPT ;  /* 0x000000070800788c */ /* 0x000fe2000bf46070 */
[----:B------:R-:W-:Y:S01]  /*0d10*/  HFMA2 R9, -RZ, RZ, 0, 0 ;  /* 0x00000000ff097431 */ /* 0x000fe200000001ff */
[----:B------:R-:W-:Y:S02]  /*0d20*/  ULOP3.LUT UR10, UR8, 0x6, URZ, 0xc0, !UPT ;  /* 0x00000006080a7892 */ /* 0x000fe4000f8ec0ff */
[----:B------:R-:W-:Y:S01]  /*0d30*/  ULOP3.LUT UR11, UR6, 0x1, URZ, 0xc0, !UPT ;  /* 0x00000001060b7892 */ /* 0x000fe2000f8ec0ff */
[----:B------:R-:W-:Y:S01]  /*0d40*/  UMOV UR4, 0x400 ;  /* 0x0000040000047882 */ /* 0x000fe20000000000 */
[----:B------:R-:W-:Y:S02]  /*0d50*/  UISETP.GE.U32.AND UP0, UPT, UR10, 0x3, UPT ;  /* 0x000000030a00788c */ /* 0x000fe4000bf06070 */
[----:B------:R-:W-:Y:S02]  /*0d60*/  UISETP.NE.U32.AND UP1, UPT, UR11, 0x1, UPT ;  /* 0x000000010b00788c */ /* 0x000fe4000bf25070 */
[----:B---3--:R-:W-:-:S02]  /*0d70*/  ULEA UR14, UR9, UR4, 0x18 ;  /* 0x00000004090e7291 */ /* 0x008fc4000f8ec0ff */
[----:B------:R-:W-:Y:S01]  /*0d80*/  UIADD3 UR4, UPT, UPT, -UR6, URZ, URZ ;  /* 0x000000ff06047290 */ /* 0x000fe2000fffe1ff */
[----:B------:R-:W-:Y:S11]  /*0d90*/  BRA.U !UP2, `(.L_x_17) ;  /* 0x000000010a987547 */ /* 0x000ff6000b800000 */
[----:B------:R-:W3:Y:S01]  /*0da0*/  S2UR UR11, SR_CgaCtaId ;  /* 0x00000000000b79c3 */ /* 0x000ee20000008800 */
[----:B------:R-:W-:Y:S01]  /*0db0*/  UMOV UR10, 0x400 ;  /* 0x00000400000a7882 */ /* 0x000fe20000000000 */
[----:B------:R-:W-:Y:S01]  /*0dc0*/  IMAD R3, R0, UR22, R3 ;  /* 0x0000001600037c24 */ /* 0x000fe2000f8e0203 */
[----:B------:R-:W-:Y:S01]  /*0dd0*/  UIADD3 UR9, UPT, UPT, UR8, 0x1, URZ ;  /* 0x0000000108097890 */ /* 0x000fe2000fffe0ff */
[----:B------:R-:W-:-:S03]  /*0de0*/  MOV R9, RZ ;  /* 0x000000ff00097202 */ /* 0x000fc60000000f00 */
[----:B------:R-:W-:-:S04]  /*0df0*/  ULOP3.LUT UR9, UR9, 0xfffffff8, URZ, 0xc0, !UPT ;  /* 0xfffffff809097892 */ /* 0x000fc8000f8ec0ff */
[----:B------:R-:W-:Y:S02]  /*0e00*/  UIADD3 UR9, UPT, UPT, -UR9, URZ, URZ ;  /* 0x000000ff09097290 */ /* 0x000fe4000fffe1ff */
[----:B---3--:R-:W-:-:S06]  /*0e10*/  ULEA UR10, UR11, UR10, 0x18 ;  /* 0x0000000a0b0a7291 */ /* 0x008fcc000f8ec0ff */
[----:B------:R-:W-:-:S04]  /*0e20*/  LEA R3, R3, UR10, 0x2 ;  /* 0x0000000a03037c11 */ /* 0x000fc8000f8e10ff */
[----:B------:R-:W-:-:S07]  /*0e30*/  IADD3 R3, PT, PT, R3, 0x10, RZ ;  /* 0x0000001003037810 */ /* 0x000fce0007ffe0ff */
.L_x_18:
[----:B------:R-:W3:Y:S01]  /*0e40*/  LDS R4, [R3+-0x10] ;  /* 0xfffff00003047984 */ /* 0x000ee20000000800 */
[----:B------:R-:W-:Y:S02]  /*0e50*/  USHF.L.U32 UR10, UR8, 0x2, URZ ;  /* 0x00000002080a7899 */ /* 0x000fe400080006ff */
[----:B------:R-:W-:Y:S01]  /*0e60*/  UIADD3 UR9, UPT, UPT, UR9, 0x8, URZ ;  /* 0x0000000809097890 */ /* 0x000fe2000fffe0ff */
[----:B------:R-:W4:Y:S01]  /*0e70*/  LDS R7, [R3+-0xc] ;  /* 0xfffff40003077984 */ /* 0x000f220000000800 */
[----:B------:R-:W-:Y:S02]  /*0e80*/  UIADD3 UR4, UPT, UPT, UR4, 0x8, URZ ;  /* 0x0000000804047890 */ /* 0x000fe4000fffe0ff */
[----:B------:R-:W-:Y:S01]  /*0e90*/  UISETP.NE.AND UP2, UPT, UR9, URZ, UPT ;  /* 0x000000ff0900728c */ /* 0x000fe2000bf45270 */
[----:B--2---:R-:W2:Y:S01]  /*0ea0*/  LDS R11, [R3+-0x8] ;  /* 0xfffff800030b7984 */ /* 0x004ea20000000800 */
[----:B------:R-:W-:-:S03]  /*0eb0*/  UIADD3 UR8, UPT, UPT, UR8, -0x8, URZ ;  /* 0xfffffff808087890 */ /* 0x000fc6000fffe0ff */
[----:B------:R-:W5:Y:S01]  /*0ec0*/  LDS R13, [R3+-0x4] ;  /* 0xfffffc00030d7984 */ /* 0x000f620000000800 */
[----:B------:R-:W3:Y:S03]  /*0ed0*/  LDCU UR11, c[0x3][UR10] ;  /* 0x00c000000a0b77ac */ /* 0x000ee60008000800 */
[----:B------:R-:W1:Y:S01]  /*0ee0*/  LDS R15, [R3] ;  /* 0x00000000030f7984 */ /* 0x000e620000000800 */
[----:B------:R-:W4:Y:S03]  /*0ef0*/  LDCU.64 UR16, c[0x3][UR10+-0x8] ;  /* 0x00ffff000a1077ac */ /* 0x000f260008000a00 */
[----:B------:R-:W1:Y:S01]  /*0f00*/  LDS R17, [R3+0x4] ;  /* 0x0000040003117984 */ /* 0x000e620000000800 */
[----:B------:R-:W5:Y:S03]  /*0f10*/  LDCU.64 UR18, c[0x3][UR10+-0x10] ;  /* 0x00fffe000a1277ac */ /* 0x000f660008000a00 */
[----:B------:R-:W1:Y:S01]  /*0f20*/  LDS R19, [R3+0x8] ;  /* 0x0000080003137984 */ /* 0x000e620000000800 */
[----:B------:R-:W1:Y:S03]  /*0f30*/  LDCU.64 UR20, c[0x3][UR10+-0x18] ;  /* 0x00fffd000a1477ac */ /* 0x000e660008000a00 */
[----:B0-----:R0:W1:Y:S01]  /*0f40*/  LDS R21, [R3+0xc] ;  /* 0x00000c0003157984 */ /* 0x0010620000000800 */
[----:B------:R-:W1:Y:S01]  /*0f50*/  LDCU UR10, c[0x3][UR10+-0x1c] ;  /* 0x00fffc800a0a77ac */ /* 0x000e620008000800 */
[----:B0-----:R-:W-:Y:S01]  /*0f60*/  IADD3 R3, PT, PT, R3, 0x20, RZ ;  /* 0x0000002003037810 */ /* 0x001fe20007ffe0ff */
[----:B---3--:R-:W-:-:S04]  /*0f70*/  FFMA R4, R4, UR11, R9 ;  /* 0x0000000b04047c23 */ /* 0x008fc80008000009 */
[----:B----4-:R-:W-:-:S04]  /*0f80*/  FFMA R4, R7, UR17, R4 ;  /* 0x0000001107047c23 */ /* 0x010fc80008000004 */
[----:B--2---:R-:W-:-:S04]  /*0f90*/  FFMA R4, R11, UR16, R4 ;  /* 0x000000100b047c23 */ /* 0x004fc80008000004 */
[----:B-----5:R-:W-:-:S04]  /*0fa0*/  FFMA R4, R13, UR19, R4 ;  /* 0x000000130d047c23 */ /* 0x020fc80008000004 */
[----:B-1----:R-:W-:-:S04]  /*0fb0*/  FFMA R4, R15, UR18, R4 ;  /* 0x000000120f047c23 */ /* 0x002fc80008000004 */
[----:B------:R-:W-:-:S04]  /*0fc0*/  FFMA R4, R17, UR21, R4 ;  /* 0x0000001511047c23 */ /* 0x000fc80008000004 */
[----:B------:R-:W-:-:S04]  /*0fd0*/  FFMA R4, R19, UR20, R4 ;  /* 0x0000001413047c23 */ /* 0x000fc80008000004 */
[----:B------:R-:W-:Y:S01]  /*0fe0*/  FFMA R9, R21, UR10, R4 ;  /* 0x0000000a15097c23 */ /* 0x000fe20008000004 */
[----:B------:R-:W-:Y:S06]  /*0ff0*/  BRA.U UP2, `(.L_x_18) ;  /* 0xfffffffd02907547 */ /* 0x000fec000b83ffff */
.L_x_17:
[----:B------:R-:W-:Y:S01]  /*1000*/  IMAD R0, R0, UR22, R5 ;  /* 0x0000001600007c24 */ /* 0x000fe2000f8e0205 */
[----:B------:R-:W-:Y:S06]  /*1010*/  BRA.U !UP0, `(.L_x_19) ;  /* 0x0000000108507547 */ /* 0x000fec000b800000 */
[----:B------:R-:W3:Y:S01]  /*1020*/  S2UR UR9, SR_CgaCtaId ;  /* 0x00000000000979c3 */ /* 0x000ee20000008800 */
[----:B------:R-:W-:Y:S01]  /*1030*/  UMOV UR8, 0x400 ;  /* 0x0000040000087882 */ /* 0x000fe20000000000 */
[----:B------:R-:W-:Y:S01]  /*1040*/  IADD3 R3, PT, PT, R0, UR4, RZ ;  /* 0x0000000400037c10 */ /* 0x000fe2000fffe0ff */
[----:B---3--:R-:W-:-:S06]  /*1050*/  ULEA UR8, UR9, UR8, 0x18 ;  /* 0x0000000809087291 */ /* 0x008fcc000f8ec0ff */
[----:B------:R-:W-:Y:S01]  /*1060*/  LEA R3, R3, UR8, 0x2 ;  /* 0x0000000803037c11 */ /* 0x000fe2000f8e10ff */
[----:B------:R-:W-:Y:S02]  /*1070*/  UIADD3 UR8, UPT, UPT, -UR4, UR6, URZ ;  /* 0x0000000604087290 */ /* 0x000fe4000fffe1ff */
[----:B------:R-:W-:Y:S02]  /*1080*/  UIADD3 UR4, UPT, UPT, UR4, 0x4, URZ ;  /* 0x0000000404047890 */ /* 0x000fe4000fffe0ff */
[----:B------:R-:W3:Y:S01]  /*1090*/  LDS R4, [R3] ;  /* 0x0000000003047984 */ /* 0x000ee20000000800 */
[----:B------:R-:W-:-:S03]  /*10a0*/  USHF.L.U32 UR8, UR8, 0x2, URZ ;  /* 0x0000000208087899 */ /* 0x000fc600080006ff */
[----:B------:R-:W4:Y:S04]  /*10b0*/  LDS R7, [R3+0x4] ;  /* 0x0000040003077984 */ /* 0x000f280000000800 */
[----:B--2---:R-:W2:Y:S04]  /*10c0*/  LDS R11, [R3+0x8] ;  /* 0x00000800030b7984 */ /* 0x004ea80000000800 */
[----:B------:R-:W5:Y:S01]  /*10d0*/  LDS R13, [R3+0xc] ;  /* 0x00000c00030d7984 */ /* 0x000f620000000800 */
[----:B------:R-:W3:Y:S01]  /*10e0*/  LDCU UR9, c[0x3][UR8] ;  /* 0x00c00000080977ac */ /* 0x000ee20008000800 */
[----:B------:R-:W4:Y:S01]  /*10f0*/  LDCU UR10, c[0x3][UR8+-0x4] ;  /* 0x00ffff80080a77ac */ /* 0x000f220008000800 */
[----:B------:R-:W2:Y:S01]  /*1100*/  LDCU UR11, c[0x3][UR8+-0x8] ;  /* 0x00ffff00080b77ac */ /* 0x000ea20008000800 */
[----:B------:R-:W5:Y:S01]  /*1110*/  LDCU UR8, c[0x3][UR8+-0xc] ;  /* 0x00fffe80080877ac */ /* 0x000f620008000800 */
[----:B---3--:R-:W-:-:S04]  /*1120*/  FFMA R4, R4, UR9, R9 ;  /* 0x0000000904047c23 */ /* 0x008fc80008000009 */
[----:B----4-:R-:W-:-:S04]  /*1130*/  FFMA R4, R7, UR10, R4 ;  /* 0x0000000a07047c23 */ /* 0x010fc80008000004 */
[----:B--2---:R-:W-:-:S04]  /*1140*/  FFMA R4, R11, UR11, R4 ;  /* 0x0000000b0b047c23 */ /* 0x004fc80008000004 */
[----:B-----5:R-:W-:-:S07]  /*1150*/  FFMA R9, R13, UR8, R4 ;  /* 0x000000080d097c23 */ /* 0x020fce0008000004 */
.L_x_19:
[----:B------:R-:W-:Y:S05]  /*1160*/  BRA.U UP1, `(.L_x_20) ;  /* 0x0000000101387547 */ /* 0x000fea000b800000 */
        /* <DEDUP_REMOVED lines=9> */
[----:B------:R-:W4:Y:S09]  /*1200*/  LDS R7, [R3+0x4] ;  /* 0x0000040003077984 */ /* 0x000f320000000800 */
[----:B------:R-:W3:Y:S01]  /*1210*/  LDCU UR9, c[0x3][UR8] ;  /* 0x00c00000080977ac */ /* 0x000ee20008000800 */
[----:B------:R-:W4:Y:S01]  /*1220*/  LDCU UR8, c[0x3][UR8+-0x4] ;  /* 0x00ffff80080877ac */ /* 0x000f220008000800 */
[----:B---3--:R-:W-:-:S04]  /*1230*/  FFMA R4, R4, UR9, R9 ;  /* 0x0000000904047c23 */ /* 0x008fc80008000009 */
[----:B----4-:R-:W-:-:S07]  /*1240*/  FFMA R9, R7, UR8, R4 ;  /* 0x0000000807097c23 */ /* 0x010fce0008000004 */
.L_x_20:
[----:B------:R-:W-:Y:S01]  /*1250*/  IADD3 R0, PT, PT, R0, UR4, RZ ;  /* 0x0000000400007c10 */ /* 0x000fe2000fffe0ff */
[----:B------:R-:W-:-:S03]  /*1260*/  UIADD3 UR4, UPT, UPT, -UR4, UR6, URZ ;  /* 0x0000000604047290 */ /* 0x000fc6000fffe1ff */
[----:B------:R-:W-:Y:S01]  /*1270*/  LEA R0, R0, UR14, 0x2 ;  /* 0x0000000e00007c11 */ /* 0x000fe2000f8e10ff */
[----:B------:R-:W-:-:S05]  /*1280*/  USHF.L.U32 UR4, UR4, 0x2, URZ ;  /* 0x0000000204047899 */ /* 0x000fca00080006ff */
[----:B------:R-:W3:Y:S07]  /*1290*/  LDS R0, [R0] ;  /* 0x0000000000007984 */ /* 0x000eee0000000800 */
[----:B------:R-:W3:Y:S02]  /*12a0*/  LDCU UR4, c[0x3][UR4] ;  /* 0x00c00000040477ac */ /* 0x000ee40008000800 */
[----:B---3--:R-:W-:-:S07]  /*12b0*/  FFMA R9, R0, UR4, R9 ;  /* 0x0000000400097c23 */ /* 0x008fce0008000009 */
.L_x_16:
[----:B------:R-:W3:Y:S01]  /*12c0*/  LDC.64 R6, c[0x0][0x388] ;  /* 0x0000e200ff067b82 */ /* 0x000ee20000000a00 */
[----:B------:R-:W-:-:S05]  /*12d0*/  IADD3 R5, PT, PT, R5, UR5, RZ ;  /* 0x0000000505057c10 */ /* 0x000fca000fffe0ff */
[----:B------:R-:W-:-:S04]  /*12e0*/  IMAD R3, R2, UR7, R5 ;  /* 0x0000000702037c24 */ /* 0x000fc8000f8e0205 */
[----:B---3--:R-:W-:-:S05]  /*12f0*/  IMAD.WIDE R2, R3, 0x4, R6 ;  /* 0x0000000403027825 */ /* 0x008fca00078e0206 */
[----:B------:R-:W-:Y:S01]  /*1300*/  STG.E desc[UR12][R2.64], R9 ;  /* 0x0000000902007986 */ /* 0x000fe2000c10190c */
[----:B------:R-:W-:Y:S05]  /*1310*/  EXIT ;  /* 0x000000000000794d */ /* 0x000fea0003800000 */
.L_x_21:
        /* <DEDUP_REMOVED lines=14> */
.L_x_33:


//--------------------- .text._Z17convolutionColumnPfS_iii --------------------------
	.section	.text._Z17convolutionColumnPfS_iii,"ax",@progbits
	.align	128
        .global         _Z17convolutionColumnPfS_iii
        .type           _Z17convolutionColumnPfS_iii,@function
        .size           _Z17convolutionColumnPfS_iii,(.L_x_34 - _Z17convolutionColumnPfS_iii)
        .other          _Z17convolutionColumnPfS_iii,@"STO_CUDA_ENTRY STV_DEFAULT"
_Z17convolutionColumnPfS_iii:
.text._Z17convolutionColumnPfS_iii:
[----:B------:R-:W-:Y:S08]  /*0000*/  LDC R1, c[0x0][0x37c] ;  /* 0x0000df00ff017b82 */ /* 0x000ff00000000800 */
[----:B------:R-:W0:Y:S01]  /*0010*/  LDC.64 R8, c[0x0][0x390] ;  /* 0x0000e400ff087b82 */ /* 0x000e220000000a00 */
[----:B------:R-:W1:Y:S01]  /*0020*/  S2R R0, SR_TID.Y ;  /* 0x0000000000007919 */ /* 0x000e620000002200 */
[----:B------:R-:W2:Y:S01]  /*0030*/  LDCU UR5, c[0x0][0x360] ;  /* 0x00006c00ff0577ac */ /* 0x000ea20008000800 */
[----:B------:R-:W3:Y:S05]  /*0040*/  S2R R3, SR_TID.X ;  /* 0x0000000000037919 */ /* 0x000eea0000002100 */
[----:B------:R-:W2:Y:S08]  /*0050*/  S2UR UR4, SR_CTAID.X ;  /* 0x00000000000479c3 */ /* 0x000eb00000002500 */
[----:B------:R-:W1:Y:S08]  /*0060*/  S2UR UR6, SR_CTAID.Y ;  /* 0x00000000000679c3 */ /* 0x000e700000002600 */
[----:B------:R-:W1:Y:S01]  /*0070*/  LDC R7, c[0x0][0x364] ;  /* 0x0000d900ff077b82 */ /* 0x000e620000000800 */
[----:B0-----:R-:W-:Y:S01]  /*0080*/  ISETP.GE.AND P0, PT, R8, RZ, PT ;  /* 0x000000ff0800720c */ /* 0x001fe20003f06270 */
[----:B--2---:R-:W-:Y:S01]  /*0090*/  UIMAD UR4, UR4, UR5, URZ ;  /* 0x00000005040472a4 */ /* 0x004fe2000f8e02ff */
[----:B-1----:R-:W-:-:S05]  /*00a0*/  IMAD R7, R7, UR6, R0 ;  /* 0x0000000607077c24 */ /* 0x002fca000f8e0200 */
[----:B---3--:R-:W-:-:S06]  /*00b0*/  IADD3 R0, PT, PT, R8, UR4, R3 ;  /* 0x0000000408007c10 */ /* 0x008fcc000fffe003 */
[----:B------:R-:W-:Y:S05]  /*00c0*/  @!P0 EXIT ;  /* 0x000000000000894d */ /* 0x000fea0003800000 */
[----:B------:R-:W0:Y:S01]  /*00d0*/  LDC.64 R12, c[0x0][0x388] ;  /* 0x0000e200ff0c7b82 */ /* 0x000e220000000a00 */
[----:B------:R-:W-:Y:S01]  /*00e0*/  SHF.L.U32 R2, R8, 0x1, RZ ;  /* 0x0000000108027819 */ /* 0x000fe200000006ff */
[----:B------:R-:W1:Y:S01]  /*00f0*/  LDCU.64 UR4, c[0x0][0x358] ;  /* 0x00006b00ff0477ac */ /* 0x000e620008000a00 */
[----:B------:R-:W-:Y:S01]  /*0100*/  IADD3 R3, PT, PT, R7, R8, RZ ;  /* 0x0000000807037210 */ /* 0x000fe20007ffe0ff */
[----:B------:R-:W-:Y:S01]  /*0110*/  HFMA2 R17, -RZ, RZ, 0, 0 ;  /* 0x00000000ff117431 */ /* 0x000fe200000001ff */
[C---:B------:R-:W-:Y:S02]  /*0120*/  ISETP.GE.U32.AND P0, PT, R2.reuse, 0x7, PT ;  /* 0x000000070200780c */ /* 0x040fe40003f06070 */
[----:B------:R-:W-:Y:S02]  /*0130*/  IADD3 R5, PT, PT, R2, R9, RZ ;  /* 0x0000000902057210 */ /* 0x000fe40007ffe0ff */
[----:B------:R-:W-:-:S03]  /*0140*/  IADD3 R6, PT, PT, -R8, RZ, RZ ;  /* 0x000000ff08067210 */ /* 0x000fc60007ffe1ff */
[----:B------:R-:W-:-:S04]  /*0150*/  IMAD R11, R3, R5, R0 ;  /* 0x00000005030b7224 */ /* 0x000fc800078e0200 */
[----:B0-----:R-:W-:Y:S02]  /*0160*/  IMAD.WIDE R12, R11, 0x4, R12 ;  /* 0x000000040b0c7825 */ /* 0x001fe400078e020c */
[----:B-1----:R-:W-:Y:S05]  /*0170*/  @!P0 BRA `(.L_x_22) ;  /* 0x0000000000d08947 */ /* 0x002fea0003800000 */
[----:B------:R-:W0:Y:S01]  /*0180*/  LDC.64 R14, c[0x0][0x380] ;  /* 0x0000e000ff0e7b82 */ /* 0x000e220000000a00 */
[----:B------:R-:W-:Y:S01]  /*0190*/  IADD3 R10, PT, PT, R2, 0x1, RZ ;  /* 0x00000001020a7810 */ /* 0x000fe20007ffe0ff */
[----:B------:R-:W-:Y:S01]  /*01a0*/  IMAD R4, R7, R5, R0 ;  /* 0x0000000507047224 */ /* 0x000fe200078e0200 */
[----:B------:R-:W-:Y:S02]  /*01b0*/  LEA R11, R8, R9, 0x1 ;  /* 0x00000009080b7211 */ /* 0x000fe400078e08ff */
[----:B------:R-:W-:Y:S02]  /*01c0*/  LOP3.LUT R10, R10, 0xfffffff8, RZ, 0xc0, !PT ;  /* 0xfffffff80a0a7812 */ /* 0x000fe400078ec0ff */
[----:B------:R-:W-:Y:S02]  /*01d0*/  MOV R17, RZ ;  /* 0x000000ff00117202 */ /* 0x000fe40000000f00 */
[----:B------:R-:W-:Y:S02]  /*01e0*/  MOV R9, R2 ;  /* 0x0000000200097202 */ /* 0x000fe40000000f00 */
[----:B------:R-:W-:-:S07]  /*01f0*/  IADD3 R7, PT, PT, -R10, RZ, RZ ;  /* 0x000000ff0a077210 */ /* 0x000fce0007ffe1ff */
.L_x_23:
[----:B0-----:R-:W-:-:S05]  /*0200*/  IMAD.WIDE R18, R4, 0x4, R14 ;  /* 0x0000000404127825 */ /* 0x001fca00078e020e */
[----:B------:R-:W2:Y:S01]  /*0210*/  LDG.E R16, desc[UR4][R18.64] ;  /* 0x0000000412107981 */ /* 0x000ea2000c1e1900 */
[----:B------:R-:W-:-:S04]  /*0220*/  SHF.L.U32 R10, R9, 0x2, RZ ;  /* 0x00000002090a7819 */ /* 0x000fc800000006ff */
[----:B------:R-:W2:Y:S02]  /*0230*/  LDC R20, c[0x3][R10] ;  /* 0x00c000000a147b82 */ /* 0x000ea40000000800 */
[----:B--2-4-:R-:W-:Y:S01]  /*0240*/  FFMA R24, R16, R20, R17 ;  /* 0x0000001410187223 */ /* 0x014fe20000000011 */
[----:B------:R-:W-:-:S05]  /*0250*/  IMAD.WIDE R20, R5, 0x4, R18 ;  /* 0x0000000405147825 */ /* 0x000fca00078e0212 */
[----:B------:R-:W0:Y:S01]  /*0260*/  LDC.64 R16, c[0x3][R10+-0x8] ;  /* 0x00fffe000a107b82 */ /* 0x000e220000000a00 */
[----:B------:R1:W-:Y:S04]  /*0270*/  STG.E desc[UR4][R12.64], R24 ;  /* 0x000000180c007986 */ /* 0x0003e8000c101904 */
[----:B------:R-:W0:Y:S02]  /*0280*/  LDG.E R23, desc[UR4][R20.64] ;  /* 0x0000000414177981 */ /* 0x000e24000c1e1900 */
[----:B0-----:R-:W-:Y:S01]  /*0290*/  FFMA R25, R23, R17, R24 ;  /* 0x0000001117197223 */ /* 0x001fe20000000018 */
[----:B------:R-:W-:-:S04]  /*02a0*/  IMAD.WIDE R22, R5, 0x4, R20 ;  /* 0x0000000405167825 */ /* 0x000fc800078e0214 */
[----:B------:R0:W-:Y:S04]  /*02b0*/  STG.E desc[UR4][R12.64], R25 ;  /* 0x000000190c007986 */ /* 0x0001e8000c101904 */
[----:B------:R-:W2:Y:S02]  /*02c0*/  LDG.E R18, desc[UR4][R22.64] ;  /* 0x0000000416127981 */ /* 0x000ea4000c1e1900 */
[----:B--2---:R-:W-:Y:S01]  /*02d0*/  FFMA R26, R18, R16, R25 ;  /* 0x00000010121a7223 */ /* 0x004fe20000000019 */
[C---:B------:R-:W-:Y:S01]  /*02e0*/  IMAD.WIDE R18, R5.reuse, 0x4, R22 ;  /* 0x0000000405127825 */ /* 0x040fe200078e0216 */
[----:B------:R-:W2:Y:S03]  /*02f0*/  LDC.64 R16, c[0x3][R10+-0x10] ;  /* 0x00fffc000a107b82 */ /* 0x000ea60000000a00 */
[----:B------:R3:W-:Y:S04]  /*0300*/  STG.E desc[UR4][R12.64], R26 ;  /* 0x0000001a0c007986 */ /* 0x0007e8000c101904 */
[----:B------:R-:W2:Y:S01]  /*0310*/  LDG.E R27, desc[UR4][R18.64] ;  /* 0x00000004121b7981 */ /* 0x000ea2000c1e1900 */
[----:B------:R-:W-:-:S04]  /*0320*/  IMAD.WIDE R20, R5, 0x4, R18 ;  /* 0x0000000405147825 */ /* 0x000fc800078e0212 */
[----:B--2---:R-:W-:-:S05]  /*0330*/  FFMA R27, R27, R17, R26 ;  /* 0x000000111b1b7223 */ /* 0x004fca000000001a */
[----:B------:R2:W-:Y:S04]  /*0340*/  STG.E desc[UR4][R12.64], R27 ;  /* 0x0000001b0c007986 */ /* 0x0005e8000c101904 */
[----:B-1----:R-:W4:Y:S01]  /*0350*/  LDG.E R24, desc[UR4][R20.64] ;  /* 0x0000000414187981 */ /* 0x002f22000c1e1900 */
[----:B------:R-:W-:-:S04]  /*0360*/  IMAD.WIDE R22, R5, 0x4, R20 ;  /* 0x0000000405167825 */ /* 0x000fc800078e0214 */
[----:B----4-:R-:W-:Y:S02]  /*0370*/  FFMA R24, R24, R16, R27 ;  /* 0x0000001018187223 */ /* 0x010fe4000000001b */
[----:B------:R-:W1:Y:S03]  /*0380*/  LDC.64 R16, c[0x3][R10+-0x18] ;  /* 0x00fffa000a107b82 */ /* 0x000e660000000a00 */
[----:B------:R4:W-:Y:S04]  /*0390*/  STG.E desc[UR4][R12.64], R24 ;  /* 0x000000180c007986 */ /* 0x0009e8000c101904 */
[----:B0-----:R-:W1:Y:S01]  /*03a0*/  LDG.E R25, desc[UR4][R22.64] ;  /* 0x0000000416197981 */ /* 0x001e62000c1e1900 */
[----:B------:R-:W-:-:S04]  /*03b0*/  IMAD.WIDE R18, R5, 0x4, R22 ;  /* 0x0000000405127825 */ /* 0x000fc800078e0216 */
[----:B-1----:R-:W-:-:S05]  /*03c0*/  FFMA R25, R25, R17, R24 ;  /* 0x0000001119197223 */ /* 0x002fca0000000018 */
[----:B------:R4:W-:Y:S04]  /*03d0*/  STG.E desc[UR4][R12.64], R25 ;  /* 0x000000190c007986 */ /* 0x0009e8000c101904 */
[----:B---3--:R-:W2:Y:S01]  /*03e0*/  LDG.E R26, desc[UR4][R18.64] ;  /* 0x00000004121a7981 */ /* 0x008ea2000c1e1900 */
[----:B------:R-:W-:Y:S01]  /*03f0*/  IMAD.WIDE R20, R5, 0x4, R18 ;  /* 0x0000000405147825 */ /* 0x000fe200078e0212 */
[----:B------:R-:W0:Y:S01]  /*0400*/  LDC R17, c[0x3][R10+-0x1c] ;  /* 0x00fff9000a117b82 */ /* 0x000e220000000800 */
[----:B------:R-:W-:Y:S02]  /*0410*/  IADD3 R7, PT, PT, R7, 0x8, RZ ;  /* 0x0000000807077810 */ /* 0x000fe40007ffe0ff */
[----:B--2---:R-:W-:-:S05]  /*0420*/  FFMA R27, R26, R16, R25 ;  /* 0x000000101a1b7223 */ /* 0x004fca0000000019 */
[----:B------:R4:W-:Y:S04]  /*0430*/  STG.E desc[UR4][R12.64], R27 ;  /* 0x0000001b0c007986 */ /* 0x0009e8000c101904 */
[----:B------:R-:W0:Y:S01]  /*0440*/  LDG.E R20, desc[UR4][R20.64] ;  /* 0x0000000414147981 */ /* 0x000e22000c1e1900 */
[----:B------:R-:W-:Y:S02]  /*0450*/  ISETP.NE.AND P0, PT, R7, RZ, PT ;  /* 0x000000ff0700720c */ /* 0x000fe40003f05270 */
[----:B------:R-:W-:Y:S02]  /*0460*/  IADD3 R6, PT, PT, R6, 0x8, RZ ;  /* 0x0000000806067810 */ /* 0x000fe40007ffe0ff */
[----:B------:R-:W-:Y:S02]  /*0470*/  LEA R4, R11, R4, 0x3 ;  /* 0x000000040b047211 */ /* 0x000fe400078e18ff */
[----:B------:R-:W-:Y:S01]  /*0480*/  IADD3 R9, PT, PT, R9, -0x8, RZ ;  /* 0xfffffff809097810 */ /* 0x000fe20007ffe0ff */
[----:B0-----:R-:W-:-:S05]  /*0490*/  FFMA R17, R20, R17, R27 ;  /* 0x0000001114117223 */ /* 0x001fca000000001b */
[----:B------:R4:W-:Y:S01]  /*04a0*/  STG.E desc[UR4][R12.64], R17 ;  /* 0x000000110c007986 */ /* 0x0009e2000c101904 */
[----:B------:R-:W-:Y:S05]  /*04b0*/  @P0 BRA `(.L_x_23) ;  /* 0xfffffffc00500947 */ /* 0x000fea000383ffff */
.L_x_22:
[----:B------:R-:W0:Y:S01]  /*04c0*/  LDC.64 R10, c[0x0][0x380] ;  /* 0x0000e000ff0a7b82 */ /* 0x000e220000000a00 */
[----:B------:R-:W-:Y:S02]  /*04d0*/  LOP3.LUT R2, R2, 0x6, RZ, 0xc0, !PT ;  /* 0x0000000602027812 */ /* 0x000fe400078ec0ff */
[----:B------:R-:W-:Y:S02]  /*04e0*/  LOP3.LUT R4, R8, 0x1, RZ, 0xc0, !PT ;  /* 0x0000000108047812 */ /* 0x000fe400078ec0ff */
[----:B------:R-:W-:Y:S02]  /*04f0*/  ISETP.GE.U32.AND P0, PT, R2, 0x3, PT ;  /* 0x000000030200780c */ /* 0x000fe40003f06070 */
[----:B------:R-:W-:-:S11]  /*0500*/  ISETP.NE.U32.AND P1, PT, R4, 0x1, PT ;  /* 0x000000010400780c */ /* 0x000fd60003f25070 */
[----:B------:R-:W-:Y:S05]  /*0510*/  @!P0 BRA `(.L_x_24) ;  /* 0x0000000000688947 */ /* 0x000fea0003800000 */
[----:B------:R-:W1:Y:S01]  /*0520*/  LDC.64 R14, c[0x0][0x380] ;  /* 0x0000e000ff0e7b82 */ /* 0x000e620000000a00 */
[----:B------:R-:W-:-:S05]  /*0530*/  IADD3 R2, PT, PT, R3, R6, RZ ;  /* 0x0000000603027210 */ /* 0x000fca0007ffe0ff */
[----:B------:R-:W-:-:S04]  /*0540*/  IMAD R7, R5, R2, R0 ;  /* 0x0000000205077224 */ /* 0x000fc800078e0200 */
[----:B-1----:R-:W-:-:S05]  /*0550*/  IMAD.WIDE R14, R7, 0x4, R14 ;  /* 0x00000004070e7825 */ /* 0x002fca00078e020e */
[----:B------:R-:W2:Y:S01]  /*0560*/  LDG.E R2, desc[UR4][R14.64] ;  /* 0x000000040e027981 */ /* 0x000ea2000c1e1900 */
[----:B------:R-:W-:-:S04]  /*0570*/  IADD3 R4, PT, PT, -R6, R8, RZ ;  /* 0x0000000806047210 */ /* 0x000fc80007ffe1ff */
[----:B------:R-:W-:-:S04]  /*0580*/  SHF.L.U32 R4, R4, 0x2, RZ ;  /* 0x0000000204047819 */ /* 0x000fc800000006ff */
[----:B------:R-:W2:Y:S08]  /*0590*/  LDC R7, c[0x3][R4] ;  /* 0x00c0000004077b82 */ /* 0x000eb00000000800 */
[----:B------:R-:W1:Y:S01]  /*05a0*/  LDC R9, c[0x3][R4+-0x4] ;  /* 0x00ffff0004097b82 */ /* 0x000e620000000800 */
[----:B--2---:R-:W-:Y:S01]  /*05b0*/  FFMA R7, R2, R7, R17 ;  /* 0x0000000702077223 */ /* 0x004fe20000000011 */
[----:B----4-:R-:W-:-:S04]  /*05c0*/  IMAD.WIDE R16, R5, 0x4, R14 ;  /* 0x0000000405107825 */ /* 0x010fc800078e020e */
[----:B------:R2:W-:Y:S04]  /*05d0*/  STG.E desc[UR4][R12.64], R7 ;  /* 0x000000070c007986 */ /* 0x0005e8000c101904 */
[----:B------:R-:W1:Y:S01]  /*05e0*/  LDG.E R2, desc[UR4][R16.64] ;  /* 0x0000000410027981 */ /* 0x000e62000c1e1900 */
[----:B------:R-:W-:Y:S01]  /*05f0*/  IMAD.WIDE R18, R5, 0x4, R16 ;  /* 0x0000000405127825 */ /* 0x000fe200078e0210 */
[----:B------:R-:W3:Y:S03]  /*0600*/  LDC R14, c[0x3][R4+-0x8] ;  /* 0x00fffe00040e7b82 */ /* 0x000ee60000000800 */
[----:B-1----:R-:W-:-:S05]  /*0610*/  FFMA R9, R2, R9, R7 ;  /* 0x0000000902097223 */ /* 0x002fca0000000007 */
[----:B------:R2:W-:Y:S04]  /*0620*/  STG.E desc[UR4][R12.64], R9 ;  /* 0x000000090c007986 */ /* 0x0005e8000c101904 */
[----:B------:R-:W3:Y:S01]  /*0630*/  LDG.E R2, desc[UR4][R18.64] ;  /* 0x0000000412027981 */ /* 0x000ee2000c1e1900 */
[----:B------:R-:W1:Y:S01]  /*0640*/  LDC R17, c[0x3][R4+-0xc] ;  /* 0x00fffd0004117b82 */ /* 0x000e620000000800 */
[----:B---3--:R-:W-:Y:S01]  /*0650*/  FFMA R21, R2, R14, R9 ;  /* 0x0000000e02157223 */ /* 0x008fe20000000009 */
[----:B------:R-:W-:-:S04]  /*0660*/  IMAD.WIDE R14, R5, 0x4, R18 ;  /* 0x00000004050e7825 */ /* 0x000fc800078e0212 */
[----:B------:R2:W-:Y:S04]  /*0670*/  STG.E desc[UR4][R12.64], R21 ;  /* 0x000000150c007986 */ /* 0x0005e8000c101904 */
[----:B------:R-:W1:Y:S01]  /*0680*/  LDG.E R14, desc[UR4][R14.64] ;  /* 0x000000040e0e7981 */ /* 0x000e62000c1e1900 */
[----:B------:R-:W-:Y:S01]  /*0690*/  IADD3 R6, PT, PT, R6, 0x4, RZ ;  /* 0x0000000406067810 */ /* 0x000fe20007ffe0ff */
[----:B-1----:R-:W-:-:S05]  /*06a0*/  FFMA R17, R14, R17, R21 ;  /* 0x000000110e117223 */ /* 0x002fca0000000015 */
[----:B------:R2:W-:Y:S02]  /*06b0*/  STG.E desc[UR4][R12.64], R17 ;  /* 0x000000110c007986 */ /* 0x0005e4000c101904 */
.L_x_24:
[----:B------:R-:W-:-:S05]  /*06c0*/  @!P1 IADD3 R2, PT, PT, R3, R6, RZ ;  /* 0x0000000603029210 */ /* 0x000fca0007ffe0ff */
[----:B------:R-:W-:-:S04]  /*06d0*/  @!P1 IMAD R15, R5, R2, R0 ;  /* 0x00000002050f9224 */ /* 0x000fc800078e0200 */
[----:B0-----:R-:W-:-:S05]  /*06e0*/  @!P1 IMAD.WIDE R14, R15, 0x4, R10 ;  /* 0x000000040f0e9825 */ /* 0x001fca00078e020a */
[----:B------:R-:W2:Y:S01]  /*06f0*/  @!P1 LDG.E R2, desc[UR4][R14.64] ;  /* 0x000000040e029981 */ /* 0x000ea2000c1e1900 */
[----:B------:R-:W-:Y:S01]  /*0700*/  @!P1 IADD3 R4, PT, PT, -R6, R8, RZ ;  /* 0x0000000806049210 */ /* 0x000fe20007ffe1ff */
[----:B------:R-:W-:-:S03]  /*0710*/  @!P1 IMAD.WIDE R18, R5, 0x4, R14 ;  /* 0x0000000405129825 */ /* 0x000fc600078e020e */
[----:B------:R-:W-:-:S04]  /*0720*/  @!P1 SHF.L.U32 R4, R4, 0x2, RZ ;  /* 0x0000000204049819 */ /* 0x000fc800000006ff */
[----:B------:R-:W2:Y:S02]  /*0730*/  @!P1 LDC R16, c[0x3][R4] ;  /* 0x00c0000004109b82 */ /* 0x000ea40000000800 */
[----:B--2---:R-:W-:-:S05]  /*0740*/  @!P1 FFMA R7, R16, R2, R17 ;  /* 0x0000000210079223 */ /* 0x004fca0000000011 */
[----:B------:R-:W-:Y:S04]  /*0750*/  @!P1 STG.E desc[UR4][R12.64], R7 ;  /* 0x000000070c009986 */ /* 0x000fe8000c101904 */
[----:B------:R-:W4:Y:S01]  /*0760*/  @!P1 LDG.E R18, desc[UR4][R18.64] ;  /* 0x0000000412129981 */ /* 0x000f22000c1e1900 */
[----:B------:R-:W4:Y:S01]  /*0770*/  @!P1 LDC R2, c[0x3][R4+-0x4] ;  /* 0x00ffff0004029b82 */ /* 0x000f220000000800 */
[----:B------:R-:W-:-:S04]  /*0780*/  @!P1 IADD3 R6, PT, PT, R6, 0x2, RZ ;  /* 0x0000000206069810 */ /* 0x000fc80007ffe0ff */
[----:B------:R-:W-:-:S05]  /*0790*/  IADD3 R3, PT, PT, R3, R6, RZ ;  /* 0x0000000603037210 */ /* 0x000fca0007ffe0ff */
[----:B------:R-:W-:-:S04]  /*07a0*/  IMAD R3, R5, R3, R0 ;  /* 0x0000000305037224 */ /* 0x000fc800078e0200 */
[----:B------:R-:W-:Y:S01]  /*07b0*/  IMAD.WIDE R10, R3, 0x4, R10 ;  /* 0x00000004030a7825 */ /* 0x000fe200078e020a */
[----:B------:R-:W-:-:S04]  /*07c0*/  IADD3 R6, PT, PT, -R6, R8, RZ ;  /* 0x0000000806067210 */ /* 0x000fc80007ffe1ff */
[----:B------:R-:W-:Y:S01]  /*07d0*/  SHF.L.U32 R6, R6, 0x2, RZ ;  /* 0x0000000206067819 */ /* 0x000fe200000006ff */
[----:B----4-:R-:W-:-:S05]  /*07e0*/  @!P1 FFMA R17, R2, R18, R7 ;  /* 0x0000001202119223 */ /* 0x010fca0000000007 */
[----:B------:R-:W-:Y:S04]  /*07f0*/  @!P1 STG.E desc[UR4][R12.64], R17 ;  /* 0x000000110c009986 */ /* 0x000fe8000c101904 */
[----:B------:R-:W2:Y:S01]  /*0800*/  LDG.E R10, desc[UR4][R10.64] ;  /* 0x000000040a0a7981 */ /* 0x000ea2000c1e1900 */
[----:B------:R-:W2:Y:S02]  /*0810*/  LDC R6, c[0x3][R6] ;  /* 0x00c0000006067b82 */ /* 0x000ea40000000800 */
[----:B--2---:R-:W-:-:S05]  /*0820*/  FFMA R3, R10, R6, R17 ;  /* 0x000000060a037223 */ /* 0x004fca0000000011 */
[----:B------:R-:W-:Y:S01]  /*0830*/  STG.E desc[UR4][R12.64], R3 ;  /* 0x000000030c007986 */ /* 0x000fe2000c101904 */
[----:B------:R-:W-:Y:S05]  /*0840*/  EXIT ;  /* 0x000000000000794d */ /* 0x000fea0003800000 */
.L_x_25:
        /* <DEDUP_REMOVED lines=11> */
.L_x_34:


//--------------------- .text._Z14convolutionRowPfS_ii --------------------------
	.section	.text._Z14convolutionRowPfS_ii,"ax",@progbits
	.align	128
        .global         _Z14convolutionRowPfS_ii
        .type           _Z14convolutionRowPfS_ii,@function
        .size           _Z14convolutionRowPfS_ii,(.L_x_35 - _Z14convolutionRowPfS_ii)
        .other          _Z14convolutionRowPfS_ii,@"STO_CUDA_ENTRY STV_DEFAULT"
_Z14convolutionRowPfS_ii:
.text._Z14convolutionRowPfS_ii:
[----:B------:R-:W-:Y:S08]  /*0000*/  LDC R1, c[0x0][0x37c] ;  /* 0x0000df00ff017b82 */ /* 0x000ff00000000800 */
[----:B------:R-:W0:Y:S01]  /*0010*/  LDC.64 R2, c[0x0][0x390] ;  /* 0x0000e400ff027b82 */ /* 0x000e220000000a00 */
[----:B------:R-:W1:Y:S01]  /*0020*/  S2R R0, SR_TID.Y ;  /* 0x0000000000007919 */ /* 0x000e620000002200 */
[----:B------:R-:W2:Y:S01]  /*0030*/  LDCU UR5, c[0x0][0x360] ;  /* 0x00006c00ff0577ac */ /* 0x000ea20008000800 */
[----:B------:R-:W-:Y:S01]  /*0040*/  HFMA2 R4, -RZ, RZ, 0, 0 ;  /* 0x00000000ff047431 */ /* 0x000fe200000001ff */
[----:B------:R-:W3:Y:S01]  /*0050*/  S2R R11, SR_TID.X ;  /* 0x00000000000b7919 */ /* 0x000ee20000002100 */
[----:B------:R-:W4:Y:S03]  /*0060*/  LDCU.64 UR6, c[0x0][0x358] ;  /* 0x00006b00ff0677ac */ /* 0x000f260008000a00 */
[----:B------:R-:W2:Y:S08]  /*0070*/  S2UR UR4, SR_CTAID.X ;  /* 0x00000000000479c3 */ /* 0x000eb00000002500 */
[----:B------:R-:W1:Y:S08]  /*0080*/  S2UR UR8, SR_CTAID.Y ;  /* 0x00000000000879c3 */ /* 0x000e700000002600 */
[----:B------:R-:W1:Y:S01]  /*0090*/  LDC R13, c[0x0][0x364] ;  /* 0x0000d900ff0d7b82 */ /* 0x000e620000000800 */
[----:B0-----:R-:W-:Y:S01]  /*00a0*/  ISETP.GE.AND P0, PT, R2, RZ, PT ;  /* 0x000000ff0200720c */ /* 0x001fe20003f06270 */
[----:B--2---:R-:W-:-:S06]  /*00b0*/  UIMAD UR4, UR4, UR5, URZ ;  /* 0x00000005040472a4 */ /* 0x004fcc000f8e02ff */
[----:B---3--:R-:W-:-:S04]  /*00c0*/  IADD3 R16, PT, PT, R11, UR4, RZ ;  /* 0x000000040b107c10 */ /* 0x008fc8000fffe0ff */
[----:B------:R-:W-:Y:S01]  /*00d0*/  IADD3 R12, PT, PT, R16, R2, RZ ;  /* 0x00000002100c7210 */ /* 0x000fe20007ffe0ff */
[----:B-1----:R-:W-:Y:S01]  /*00e0*/  IMAD R13, R13, UR8, R0 ;  /* 0x000000080d0d7c24 */ /* 0x002fe2000f8e0200 */
[----:B------:R-:W-:-:S04]  /*00f0*/  SHF.L.U32 R0, R2, 0x1, RZ ;  /* 0x0000000102007819 */ /* 0x000fc800000006ff */
[----:B------:R-:W-:Y:S02]  /*0100*/  IADD3 R10, PT, PT, R0, R3, RZ ;  /* 0x00000003000a7210 */ /* 0x000fe40007ffe0ff */
[----:B------:R-:W-:Y:S01]  /*0110*/  IADD3 R13, PT, PT, R13, R2, RZ ;  /* 0x000000020d0d7210 */ /* 0x000fe20007ffe0ff */
[----:B----4-:R-:W-:Y:S06]  /*0120*/  @!P0 BRA `(.L_x_26) ;  /* 0x0000000800108947 */ /* 0x010fec0003800000 */
[----:B------:R-:W-:Y:S01]  /*0130*/  ISETP.GE.U32.AND P0, PT, R0, 0xf, PT ;  /* 0x0000000f0000780c */ /* 0x000fe20003f06070 */
[----:B------:R-:W-:Y:S01]  /*0140*/  IMAD R15, R13, R10, RZ ;  /* 0x0000000a0d0f7224 */ /* 0x000fe200078e02ff */
[----:B------:R-:W-:Y:S02]  /*0150*/  IADD3 R17, PT, PT, -R2, RZ, RZ ;  /* 0x000000ff02117210 */ /* 0x000fe40007ffe1ff */
[----:B------:R-:W-:-:S09]  /*0160*/  MOV R4, RZ ;  /* 0x000000ff00047202 */ /* 0x000fd20000000f00 */
[----:B------:R-:W-:Y:S05]  /*0170*/  @!P0 BRA `(.L_x_27) ;  /* 0x0000000000e08947 */ /* 0x000fea0003800000 */
[----:B------:R-:W-:Y:S02]  /*0180*/  IADD3 R3, PT, PT, R0, 0x1, RZ ;  /* 0x0000000100037810 */ /* 0x000fe40007ffe0ff */
[----:B------:R-:W-:Y:S02]  /*0190*/  IADD3 R16, PT, PT, R16, R15, RZ ;  /* 0x0000000f10107210 */ /* 0x000fe40007ffe0ff */
[----:B------:R-:W-:Y:S02]  /*01a0*/  LOP3.LUT R14, R3, 0xfffffff0, RZ, 0xc0, !PT ;  /* 0xfffffff0030e7812 */ /* 0x000fe400078ec0ff */
[----:B------:R-:W-:Y:S02]  /*01b0*/  MOV R4, RZ ;  /* 0x000000ff00047202 */ /* 0x000fe40000000f00 */
[----:B------:R-:W-:Y:S02]  /*01c0*/  MOV R3, R0 ;  /* 0x0000000000037202 */ /* 0x000fe40000000f00 */
[----:B------:R-:W-:-:S07]  /*01d0*/  IADD3 R14, PT, PT, -R14, RZ, RZ ;  /* 0x000000ff0e0e7210 */ /* 0x000fce0007ffe1ff */
.L_x_28:
[----:B------:R-:W0:Y:S02]  /*01e0*/  LDC.64 R28, c[0x0][0x380] ;  /* 0x0000e000ff1c7b82 */ /* 0x000e240000000a00 */
[----:B0-----:R-:W-:-:S05]  /*01f0*/  IMAD.WIDE R28, R16, 0x4, R28 ;  /* 0x00000004101c7825 */ /* 0x001fca00078e021c */
[----:B------:R-:W2:Y:S04]  /*0200*/  LDG.E R5, desc[UR6][R28.64] ;  /* 0x000000061c057981 */ /* 0x000ea8000c1e1900 */
[----:B------:R-:W3:Y:S04]  /*0210*/  LDG.E R9, desc[UR6][R28.64+0x4] ;  /* 0x000004061c097981 */ /* 0x000ee8000c1e1900 */
[----:B------:R-:W4:Y:S04]  /*0220*/  LDG.E R19, desc[UR6][R28.64+0x8] ;  /* 0x000008061c137981 */ /* 0x000f28000c1e1900 */
[----:B------:R-:W5:Y:S04]  /*0230*/  LDG.E R20, desc[UR6][R28.64+0xc] ;  /* 0x00000c061c147981 */ /* 0x000f68000c1e1900 */
[----:B------:R-:W5:Y:S04]  /*0240*/  LDG.E R21, desc[UR6][R28.64+0x10] ;  /* 0x000010061c157981 */ /* 0x000f68000c1e1900 */
[----:B------:R-:W5:Y:S01]  /*0250*/  LDG.E R24, desc[UR6][R28.64+0x14] ;  /* 0x000014061c187981 */ /* 0x000f62000c1e1900 */
[----:B------:R-:W-:-:S03]  /*0260*/  SHF.L.U32 R18, R3, 0x2, RZ ;  /* 0x0000000203127819 */ /* 0x000fc600000006ff */
[----:B------:R-:W5:Y:S01]  /*0270*/  LDG.E R25, desc[UR6][R28.64+0x18] ;  /* 0x000018061c197981 */ /* 0x000f62000c1e1900 */
[----:B------:R-:W2:Y:S03]  /*0280*/  LDC R8, c[0x3][R18] ;  /* 0x00c0000012087b82 */ /* 0x000ea60000000800 */
[----:B------:R-:W5:Y:S04]  /*0290*/  LDG.E R26, desc[UR6][R28.64+0x1c] ;  /* 0x00001c061c1a7981 */ /* 0x000f68000c1e1900 */
[----:B------:R-:W5:Y:S01]  /*02a0*/  LDG.E R22, desc[UR6][R28.64+0x2c] ;  /* 0x00002c061c167981 */ /* 0x000f62000c1e1900 */
[----:B------:R-:W3:Y:S03]  /*02b0*/  LDC.64 R6, c[0x3][R18+-0x8] ;  /* 0x00fffe0012067b82 */ /* 0x000ee60000000a00 */
[----:B------:R-:W5:Y:S01]  /*02c0*/  LDG.E R23, desc[UR6][R28.64+0x38] ;  /* 0x000038061c177981 */ /* 0x000f62000c1e1900 */
[----:B--2---:R-:W-:-:S04]  /*02d0*/  FFMA R8, R5, R8, R4 ;  /* 0x0000000805087223 */ /* 0x004fc80000000004 */
[----:B------:R-:W5:Y:S01]  /*02e0*/  LDC.64 R4, c[0x3][R18+-0x10] ;  /* 0x00fffc0012047b82 */ /* 0x000f620000000a00 */
[----:B---3--:R-:W-:Y:S02]  /*02f0*/  FFMA R8, R9, R7, R8 ;  /* 0x0000000709087223 */ /* 0x008fe40000000008 */
[----:B------:R-:W2:Y:S02]  /*0300*/  LDG.E R9, desc[UR6][R28.64+0x20] ;  /* 0x000020061c097981 */ /* 0x000ea4000c1e1900 */
[----:B----4-:R-:W-:Y:S02]  /*0310*/  FFMA R19, R19, R6, R8 ;  /* 0x0000000613137223 */ /* 0x010fe40000000008 */
[----:B------:R-:W3:Y:S01]  /*0320*/  LDG.E R8, desc[UR6][R28.64+0x24] ;  /* 0x000024061c087981 */ /* 0x000ee2000c1e1900 */
[----:B------:R-:W0:Y:S01]  /*0330*/  LDC.64 R6, c[0x3][R18+-0x18] ;  /* 0x00fffa0012067b82 */ /* 0x000e220000000a00 */
[----:B-----5:R-:W-:Y:S02]  /*0340*/  FFMA R20, R20, R5, R19 ;  /* 0x0000000514147223 */ /* 0x020fe40000000013 */
[----:B------:R-:W4:Y:S02]  /*0350*/  LDG.E R19, desc[UR6][R28.64+0x28] ;  /* 0x000028061c137981 */ /* 0x000f24000c1e1900 */
[----:B------:R-:W-:-:S02]  /*0360*/  FFMA R5, R21, R4, R20 ;  /* 0x0000000415057223 */ /* 0x000fc40000000014 */
[----:B------:R-:W5:Y:S04]  /*0370*/  LDG.E R21, desc[UR6][R28.64+0x30] ;  /* 0x000030061c157981 */ /* 0x000f68000c1e1900 */
[----:B------:R-:W5:Y:S01]  /*0380*/  LDG.E R20, desc[UR6][R28.64+0x34] ;  /* 0x000034061c147981 */ /* 0x000f62000c1e1900 */
[----:B0-----:R-:W-:-:S03]  /*0390*/  FFMA R4, R24, R7, R5 ;  /* 0x0000000718047223 */ /* 0x001fc60000000005 */
[----:B------:R-:W5:Y:S01]  /*03a0*/  LDG.E R24, desc[UR6][R28.64+0x3c] ;  /* 0x00003c061c187981 */ /* 0x000f62000c1e1900 */
[----:B------:R-:W-:Y:S02]  /*03b0*/  FFMA R25, R25, R6, R4 ;  /* 0x0000000619197223 */ /* 0x000fe40000000004 */
[----:B------:R-:W0:Y:S08]  /*03c0*/  LDC.64 R6, c[0x3][R18+-0x20] ;  /* 0x00fff80012067b82 */ /* 0x000e300000000a00 */
[----:B------:R-:W3:Y:S01]  /*03d0*/  LDC.64 R4, c[0x3][R18+-0x28] ;  /* 0x00fff60012047b82 */ /* 0x000ee20000000a00 */
[----:B0-----:R-:W-:Y:S01]  /*03e0*/  FFMA R26, R26, R7, R25 ;  /* 0x000000071a1a7223 */ /* 0x001fe20000000019 */
[----:B------:R-:W-:-:S05]  /*03f0*/  VIADD R14, R14, 0x10 ;  /* 0x000000100e0e7836 */ /* 0x000fca0000000000 */
[----:B------:R-:W-:Y:S02]  /*0400*/  ISETP.NE.AND P0, PT, R14, RZ, PT ;  /* 0x000000ff0e00720c */ /* 0x000fe40003f05270 */
[----:B------:R-:W-:Y:S02]  /*0410*/  IADD3 R17, PT, PT, R17, 0x10, RZ ;  /* 0x0000001011117810 */ /* 0x000fe40007ffe0ff */
[----:B------:R-:W-:Y:S02]  /*0420*/  IADD3 R3, PT, PT, R3, -0x10, RZ ;  /* 0xfffffff003037810 */ /* 0x000fe40007ffe0ff */
[----:B------:R-:W-:Y:S01]  /*0430*/  IADD3 R16, PT, PT, R16, 0x10, RZ ;  /* 0x0000001010107810 */ /* 0x000fe20007ffe0ff */
[----:B--2---:R-:W-:Y:S02]  /*0440*/  FFMA R9, R9, R6, R26 ;  /* 0x0000000609097223 */ /* 0x004fe4000000001a */
[----:B------:R-:W0:Y:S02]  /*0450*/  LDC.64 R6, c[0x3][R18+-0x30] ;  /* 0x00fff40012067b82 */ /* 0x000e240000000a00 */
[----:B---3--:R-:W-:-:S06]  /*0460*/  FFMA R26, R8, R5, R9 ;  /* 0x00000005081a7223 */ /* 0x008fcc0000000009 */
[----:B------:R-:W1:Y:S08]  /*0470*/  LDC.64 R8, c[0x3][R18+-0x38] ;  /* 0x00fff20012087b82 */ /* 0x000e700000000a00 */
[----:B------:R-:W2:Y:S01]  /*0480*/  LDC R5, c[0x3][R18+-0x3c] ;  /* 0x00fff10012057b82 */ /* 0x000ea20000000800 */
[----:B----4-:R-:W-:-:S04]  /*0490*/  FFMA R19, R19, R4, R26 ;  /* 0x0000000413137223 */ /* 0x010fc8000000001a */
[----:B0-----:R-:W-:-:S04]  /*04a0*/  FFMA R22, R22, R7, R19 ;  /* 0x0000000716167223 */ /* 0x001fc80000000013 */
[----:B-----5:R-:W-:-:S04]  /*04b0*/  FFMA R21, R21, R6, R22 ;  /* 0x0000000615157223 */ /* 0x020fc80000000016 */
[----:B-1----:R-:W-:-:S04]  /*04c0*/  FFMA R20, R20, R9, R21 ;  /* 0x0000000914147223 */ /* 0x002fc80000000015 */
[----:B------:R-:W-:-:S04]  /*04d0*/  FFMA R23, R23, R8, R20 ;  /* 0x0000000817177223 */ /* 0x000fc80000000014 */
[----:B--2---:R-:W-:Y:S01]  /*04e0*/  FFMA R4, R24, R5, R23 ;  /* 0x0000000518047223 */ /* 0x004fe20000000017 */
[----:B------:R-:W-:Y:S06]  /*04f0*/  @P0 BRA `(.L_x_28) ;  /* 0xfffffffc00380947 */ /* 0x000fec000383ffff */
.L_x_27:
[----:B------:R-:W0:Y:S01]  /*0500*/  LDC.64 R6, c[0x0][0x380] ;  /* 0x0000e000ff067b82 */ /* 0x000e220000000a00 */
[C---:B------:R-:W-:Y:S02]  /*0510*/  LOP3.LUT R3, R0.reuse, 0xe, RZ, 0xc0, !PT ;  /* 0x0000000e00037812 */ /* 0x040fe400078ec0ff */
[----:B------:R-:W-:Y:S02]  /*0520*/  LOP3.LUT R0, R0, 0x6, RZ, 0xc0, !PT ;  /* 0x0000000600007812 */ /* 0x000fe400078ec0ff */
[----:B------:R-:W-:Y:S02]  /*0530*/  ISETP.GE.U32.AND P0, PT, R3, 0x7, PT ;  /* 0x000000070300780c */ /* 0x000fe40003f06070 */
[----:B------:R-:W-:Y:S02]  /*0540*/  ISETP.GE.U32.AND P1, PT, R0, 0x3, PT ;  /* 0x000000030000780c */ /* 0x000fe40003f26070 */
[----:B------:R-:W-:-:S09]  /*0550*/  IADD3 R0, PT, PT, R12, R15, RZ ;  /* 0x0000000f0c007210 */ /* 0x000fd20007ffe0ff */
[----:B------:R-:W-:Y:S05]  /*0560*/  @!P0 BRA `(.L_x_29) ;  /* 0x0000000000788947 */ /* 0x000fea0003800000 */
[----:B------:R-:W1:Y:S01]  /*0570*/  LDC.64 R8, c[0x0][0x380] ;  /* 0x0000e000ff087b82 */ /* 0x000e620000000a00 */
[----:B------:R-:W-:-:S05]  /*0580*/  IADD3 R3, PT, PT, R0, R17, RZ ;  /* 0x0000001100037210 */ /* 0x000fca0007ffe0ff */
[----:B-1----:R-:W-:-:S05]  /*0590*/  IMAD.WIDE R8, R3, 0x4, R8 ;  /* 0x0000000403087825 */ /* 0x002fca00078e0208 */
[----:B------:R-:W2:Y:S04]  /*05a0*/  LDG.E R27, desc[UR6][R8.64] ;  /* 0x00000006081b7981 */ /* 0x000ea8000c1e1900 */
[----:B------:R-:W3:Y:S04]  /*05b0*/  LDG.E R19, desc[UR6][R8.64+0x4] ;  /* 0x0000040608137981 */ /* 0x000ee8000c1e1900 */
[----:B------:R-:W4:Y:S04]  /*05c0*/  LDG.E R18, desc[UR6][R8.64+0x8] ;  /* 0x0000080608127981 */ /* 0x000f28000c1e1900 */
[----:B------:R-:W5:Y:S04]  /*05d0*/  LDG.E R16, desc[UR6][R8.64+0xc] ;  /* 0x00000c0608107981 */ /* 0x000f68000c1e1900 */
[----:B------:R-:W5:Y:S04]  /*05e0*/  LDG.E R14, desc[UR6][R8.64+0x10] ;  /* 0x00001006080e7981 */ /* 0x000f68000c1e1900 */
[----:B------:R-:W5:Y:S04]  /*05f0*/  LDG.E R5, desc[UR6][R8.64+0x14] ;  /* 0x0000140608057981 */ /* 0x000f68000c1e1900 */
[----:B------:R-:W5:Y:S04]  /*0600*/  LDG.E R3, desc[UR6][R8.64+0x18] ;  /* 0x0000180608037981 */ /* 0x000f68000c1e1900 */
[----:B------:R1:W5:Y:S01]  /*0610*/  LDG.E R20, desc[UR6][R8.64+0x1c] ;  /* 0x00001c0608147981 */ /* 0x000362000c1e1900 */
[C---:B------:R-:W-:Y:S01]  /*0620*/  IADD3 R21, PT, PT, -R17.reuse, R2, RZ ;  /* 0x0000000211157210 */ /* 0x040fe20007ffe1ff */
[----:B------:R-:W-:-:S03]  /*0630*/  VIADD R17, R17, 0x8 ;  /* 0x0000000811117836 */ /* 0x000fc60000000000 */
[----:B------:R-:W-:-:S04]  /*0640*/  SHF.L.U32 R24, R21, 0x2, RZ ;  /* 0x0000000215187819 */ /* 0x000fc800000006ff */
[----:B------:R-:W2:Y:S08]  /*0650*/  LDC R22, c[0x3][R24] ;  /* 0x00c0000018167b82 */ /* 0x000eb00000000800 */
[----:B------:R-:W3:Y:S08]  /*0660*/  LDC R28, c[0x3][R24+-0x4] ;  /* 0x00ffff00181c7b82 */ /* 0x000ef00000000800 */
[----:B------:R-:W4:Y:S08]  /*0670*/  LDC R25, c[0x3][R24+-0x8] ;  /* 0x00fffe0018197b82 */ /* 0x000f300000000800 */
[----:B------:R-:W5:Y:S08]  /*0680*/  LDC R23, c[0x3][R24+-0xc] ;  /* 0x00fffd0018177b82 */ /* 0x000f700000000800 */
[----:B------:R-:W0:Y:S08]  /*0690*/  LDC R21, c[0x3][R24+-0x10] ;  /* 0x00fffc0018157b82 */ /* 0x000e300000000800 */
[----:B-1----:R-:W1:Y:S01]  /*06a0*/  LDC R8, c[0x3][R24+-0x1c] ;  /* 0x00fff90018087b82 */ /* 0x002e620000000800 */
[----:B--2---:R-:W-:-:S07]  /*06b0*/  FFMA R26, R27, R22, R4 ;  /* 0x000000161b1a7223 */ /* 0x004fce0000000004 */
[----:B------:R-:W2:Y:S01]  /*06c0*/  LDC R22, c[0x3][R24+-0x14] ;  /* 0x00fffb0018167b82 */ /* 0x000ea20000000800 */
[----:B---3--:R-:W-:-:S04]  /*06d0*/  FFMA R19, R19, R28, R26 ;  /* 0x0000001c13137223 */ /* 0x008fc8000000001a */
[----:B----4-:R-:W-:-:S03]  /*06e0*/  FFMA R19, R18, R25, R19 ;  /* 0x0000001912137223 */ /* 0x010fc60000000013 */
[----:B------:R-:W3:Y:S01]  /*06f0*/  LDC R4, c[0x3][R24+-0x18] ;  /* 0x00fffa0018047b82 */ /* 0x000ee20000000800 */
[----:B-----5:R-:W-:-:S04]  /*0700*/  FFMA R19, R16, R23, R19 ;  /* 0x0000001710137223 */ /* 0x020fc80000000013 */
[----:B0-----:R-:W-:-:S04]  /*0710*/  FFMA R14, R14, R21, R19 ;  /* 0x000000150e0e7223 */ /* 0x001fc80000000013 */
[----:B--2---:R-:W-:-:S04]  /*0720*/  FFMA R14, R5, R22, R14 ;  /* 0x00000016050e7223 */ /* 0x004fc8000000000e */
[----:B---3--:R-:W-:-:S04]  /*0730*/  FFMA R3, R3, R4, R14 ;  /* 0x0000000403037223 */ /* 0x008fc8000000000e */
[----:B-1----:R-:W-:-:S07]  /*0740*/  FFMA R4, R20, R8, R3 ;  /* 0x0000000814047223 */ /* 0x002fce0000000003 */
.L_x_29:
[----:B------:R-:W-:-:S05]  /*0750*/  @P1 IADD3 R9, PT, PT, R0, R17, RZ ;  /* 0x0000001100091210 */ /* 0x000fca0007ffe0ff */
[----:B0-----:R-:W-:-:S05]  /*0760*/  @P1 IMAD.WIDE R8, R9, 0x4, R6 ;  /* 0x0000000409081825 */ /* 0x001fca00078e0206 */
[----:B------:R-:W2:Y:S04]  /*0770*/  @P1 LDG.E R3, desc[UR6][R8.64] ;  /* 0x0000000608031981 */ /* 0x000ea8000c1e1900 */
[----:B------:R-:W3:Y:S04]  /*0780*/  @P1 LDG.E R19, desc[UR6][R8.64+0x4] ;  /* 0x0000040608131981 */ /* 0x000ee8000c1e1900 */
[----:B------:R-:W4:Y:S04]  /*0790*/  @P1 LDG.E R21, desc[UR6][R8.64+0x8] ;  /* 0x0000080608151981 */ /* 0x000f28000c1e1900 */
[----:B------:R-:W5:Y:S01]  /*07a0*/  @P1 LDG.E R23, desc[UR6][R8.64+0xc] ;  /* 0x00000c0608171981 */ /* 0x000f62000c1e1900 */
[C---:B------:R-:W-:Y:S01]  /*07b0*/  @P1 IADD3 R0, PT, PT, -R17.reuse, R2, RZ ;  /* 0x0000000211001210 */ /* 0x040fe20007ffe1ff */
[----:B------:R-:W0:Y:S01]  /*07c0*/  LDCU.U16 UR5, c[0x0][0x390] ;  /* 0x00007200ff0577ac */ /* 0x000e220008000400 */
[----:B------:R-:W-:-:S02]  /*07d0*/  @P1 IADD3 R17, PT, PT, R17, 0x4, RZ ;  /* 0x0000000411111810 */ /* 0x000fc40007ffe0ff */
[----:B------:R-:W-:-:S04]  /*07e0*/  @P1 SHF.L.U32 R5, R0, 0x2, RZ ;  /* 0x0000000200051819 */ /* 0x000fc800000006ff */
[----:B------:R-:W2:Y:S08]  /*07f0*/  @P1 LDC R0, c[0x3][R5] ;  /* 0x00c0000005001b82 */ /* 0x000eb00000000800 */
[----:B------:R-:W3:Y:S01]  /*0800*/  @P1 LDC R14, c[0x3][R5+-0x4] ;  /* 0x00ffff00050e1b82 */ /* 0x000ee20000000800 */
[----:B0-----:R-:W-:-:S04]  /*0810*/  USHF.L.U32 UR5, UR5, 0x1, URZ ;  /* 0x0000000105057899 */ /* 0x001fc800080006ff */
[----:B------:R-:W-:-:S03]  /*0820*/  ULOP3.LUT UR5, UR5, 0x2, URZ, 0xe2, !UPT ;  /* 0x0000000205057892 */ /* 0x000fc6000f8ee2ff */
[----:B------:R-:W4:Y:S01]  /*0830*/  @P1 LDC R16, c[0x3][R5+-0x8] ;  /* 0x00fffe0005101b82 */ /* 0x000f220000000800 */
[----:B------:R-:W-:-:S07]  /*0840*/  UIADD3 UR5, UPT, UPT, -UR5, URZ, URZ ;  /* 0x000000ff05057290 */ /* 0x000fce000fffe1ff */
[----:B------:R-:W5:Y:S01]  /*0850*/  @P1 LDC R18, c[0x3][R5+-0xc] ;  /* 0x00fffd0005121b82 */ /* 0x000f620000000800 */
[----:B--2---:R-:W-:-:S04]  /*0860*/  @P1 FFMA R0, R3, R0, R4 ;  /* 0x0000000003001223 */ /* 0x004fc80000000004 */
[----:B---3--:R-:W-:Y:S01]  /*0870*/  @P1 FFMA R14, R19, R14, R0 ;  /* 0x0000000e130e1223 */ /* 0x008fe20000000000 */
[----:B------:R-:W-:-:S03]  /*0880*/  IADD3 R0, PT, PT, R11, R2, R17 ;  /* 0x000000020b007210 */ /* 0x000fc60007ffe011 */
[----:B----4-:R-:W-:Y:S01]  /*0890*/  @P1 FFMA R14, R21, R16, R14 ;  /* 0x00000010150e1223 */ /* 0x010fe2000000000e */
[----:B------:R-:W-:-:S03]  /*08a0*/  IADD3 R15, PT, PT, R15, UR4, R0 ;  /* 0x000000040f0f7c10 */ /* 0x000fc6000fffe000 */
[----:B-----5:R-:W-:-:S07]  /*08b0*/  @P1 FFMA R4, R23, R18, R14 ;  /* 0x0000001217041223 */ /* 0x020fce000000000e */
.L_x_30:
[----:B------:R-:W-:-:S06]  /*08c0*/  IMAD.WIDE R8, R15, 0x4, R6 ;  /* 0x000000040f087825 */ /* 0x000fcc00078e0206 */
[----:B------:R-:W2:Y:S01]  /*08d0*/  LDG.E R9, desc[UR6][R8.64] ;  /* 0x0000000608097981 */ /* 0x000ea2000c1e1900 */
[C---:B------:R-:W-:Y:S01]  /*08e0*/  SHF.L.U32 R3, R17.reuse, 0x2, RZ ;  /* 0x0000000211037819 */ /* 0x040fe200000006ff */
[----:B------:R-:W-:Y:S01]  /*08f0*/  UIADD3 UR5, UPT, UPT, UR5, 0x1, URZ ;  /* 0x0000000105057890 */ /* 0x000fe2000fffe0ff */
[----:B------:R-:W-:Y:S02]  /*0900*/  IADD3 R17, PT, PT, R17, 0x1, RZ ;  /* 0x0000000111117810 */ /* 0x000fe40007ffe0ff */
[----:B------:R-:W-:Y:S01]  /*0910*/  LEA R3, R2, -R3, 0x2 ;  /* 0x8000000302037211 */ /* 0x000fe200078e10ff */
[----:B------:R-:W-:Y:S01]  /*0920*/  UISETP.NE.AND UP0, UPT, UR5, 0x1, UPT ;  /* 0x000000010500788c */ /* 0x000fe2000bf05270 */
[----:B------:R-:W-:-:S04]  /*0930*/  IADD3 R15, PT, PT, R15, 0x1, RZ ;  /* 0x000000010f0f7810 */ /* 0x000fc80007ffe0ff */
[----:B------:R-:W2:Y:S02]  /*0940*/  LDC R3, c[0x3][R3] ;  /* 0x00c0000003037b82 */ /* 0x000ea40000000800 */
[----:B--2---:R-:W-:Y:S02]  /*0950*/  FFMA R4, R9, R3, R4 ;  /* 0x0000000309047223 */ /* 0x004fe40000000004 */
[----:B------:R-:W-:Y:S05]  /*0960*/  BRA.U UP0, `(.L_x_30) ;  /* 0xfffffffd00d47547 */ /* 0x000fea000b83ffff */
.L_x_26:
[----:B------:R-:W0:Y:S01]  /*0970*/  LDC.64 R2, c[0x0][0x388] ;  /* 0x0000e200ff027b82 */ /* 0x000e220000000a00 */
[----:B------:R-:W-:-:S04]  /*0980*/  IMAD R13, R13, R10, R12 ;  /* 0x0000000a0d0d7224 */ /* 0x000fc800078e020c */
[----:B0-----:R-:W-:-:S05]  /*0990*/  IMAD.WIDE R2, R13, 0x4, R2 ;  /* 0x000000040d027825 */ /* 0x001fca00078e0202 */
[----:B------:R-:W-:Y:S01]  /*09a0*/  STG.E desc[UR6][R2.64], R4 ;  /* 0x0000000402007986 */ /* 0x000fe2000c101906 */
[----:B------:R-:W-:Y:S05]  /*09b0*/  EXIT ;  /* 0x000000000000794d */ /* 0x000fea0003800000 */
.L_x_31:
        /* <DEDUP_REMOVED lines=12> */
.L_x_35:


//--------------------- .nv.shared._Z26convolutionColumnSharedMemPfS_iiii --------------------------
	.section	.nv.shared._Z26convolutionColumnSharedMemPfS_iiii,"aw",@nobits
	.sectionflags	@""
	.align	16
	.zero		1024


//--------------------- .nv.shared.reserved.0     --------------------------
	.section	.nv.shared.reserved.0,"aw",@nobits
	.weak		__nv_reservedSMEM_offset_0_alias
	.size		__nv_reservedSMEM_offset_0_alias, 0, 64
	.other		__nv_reservedSMEM_offset_0_alias,@"STO_CUDA_RESERVED_SHARED STV_DEFAULT"
__nv_reservedSMEM_offset_0_alias:
	.zero		0
	.zero		64


//--------------------- .nv.shared._Z23convolutionRowSharedMemPfS_iii --------------------------
	.section	.nv.shared._Z23convolutionRowSharedMemPfS_iii,"aw",@nobits
	.sectionflags	@""
	.align	16
	.zero		1024


//--------------------- .nv.shared._Z17convolutionColumnPfS_iii --------------------------
	.section	.nv.shared._Z17convolutionColumnPfS_iii,"aw",@nobits
	.sectionflags	@""
	.align	16
	.zero		1024


//--------------------- .nv.shared._Z14convolutionRowPfS_ii --------------------------
	.section	.nv.shared._Z14convolutionRowPfS_ii,"aw",@nobits
	.sectionflags	@""
	.align	16
	.zero		1024


//--------------------- .nv.constant0._Z26convolutionColumnSharedMemPfS_iiii --------------------------
	.section	.nv.constant0._Z26convolutionColumnSharedMemPfS_iiii,"a",@progbits
	.sectionflags	@""
	.align	4
.nv.constant0._Z26convolutionColumnSharedMemPfS_iiii:
	.zero		928


//--------------------- .nv.constant0._Z23convolutionRowSharedMemPfS_iii --------------------------
	.section	.nv.constant0._Z23convolutionRowSharedMemPfS_iii,"a",@progbits
	.sectionflags	@""
	.align	4
.nv.constant0._Z23convolutionRowSharedMemPfS_iii:
	.zero		924


//--------------------- .nv.constant0._Z17convolutionColumnPfS_iii --------------------------
	.section	.nv.constant0._Z17convolutionColumnPfS_iii,"a",@progbits
	.sectionflags	@""
	.align	4
.nv.constant0._Z17convolutionColumnPfS_iii:
	.zero		924


//--------------------- .nv.constant0._Z14convolutionRowPfS_ii --------------------------
	.section	.nv.constant0._Z14convolutionRowPfS_ii,"a",@progbits
	.sectionflags	@""
	.align	4
.nv.constant0._Z14convolutionRowPfS_ii:
	.zero		920


//--------------------- SYMBOLS --------------------------

	.type		.nv.reservedSmem.offset0,@object
	.size		.nv.reservedSmem.offset0,0x4
	.type		.nv.reservedSmem.cap,@object
	.size		.nv.reservedSmem.cap,0x4
